	.target	sm_100a

	.elftype	@"ET_EXEC"


//--------------------- .note.nv.tkinfo           --------------------------
	.section	.note.nv.tkinfo,"",@"SHT_NOTE"
	.sectionflags	@"SHF_NOTE_NV_TKINFO"
	.tkinfo
        /*0018*/ 	.word	0x00000002
        /*0030*/ 	.string	""
        /*0030*/ 	.string	"ptxas"
        /*0030*/ 	.string	"Cuda compilation tools, release 13.0, V13.0.88"
        /*0030*/ 	.string	"Build cuda_13.0.r13.0/compiler.36424714_0"
        /*0030*/ 	.string	"-arch sm_100a -m 64 "



//--------------------- .note.nv.cuinfo           --------------------------
	.section	.note.nv.cuinfo,"",@"SHT_NOTE"
	.sectionflags	@"SHF_NOTE_NV_CUINFO"
        /*0018*/ 	.short	0x0002
        /*001a*/ 	.short	0x0064
        /*001c*/ 	.short	0x0082
	.zero		2


//--------------------- .nv.info                  --------------------------
	.section	.nv.info,"",@"SHT_CUDA_INFO"
	.align	4


	//----- nvinfo : EIATTR_REGCOUNT
	.align		4
        /*0000*/ 	.byte	0x04, 0x2f
        /*0002*/ 	.short	(.L_19 - .L_18)
	.align		4
.L_18:
        /*0004*/ 	.word	index@(_ZN7cutlass13device_kernelINS_4gemm6kernel13GemmUniversalIN4cute5tupleIJiiiiEEENS1_10collective13CollectiveMmaINS1_35MainloopSm100TmaUmmaWarpSpecializedILi4ELi2ELi4ENS5_IJNS4_1CILi1EEESB_SB_EEEEENS5_IJNSA_ILi64EEENSA_ILi128EEESE_EEENS_12float_e4m3_tENS5_IJlSB_lEEESH_SI_NS4_8TiledMMAINS4_8MMA_AtomIJNS4_10MMA_TraitsINS4_19SM100_MMA_F8F6F4_SSEJSH_SH_fSE_SF_NS4_17integral_constantINS4_4UMMA5MajorELSP_0EEESQ_NSN_INSO_7ScaleInELSR_0EEESS_EEEEEENS4_6LayoutISC_NS5_IJNSA_ILi0EEESW_SW_EEEEENS5_IJNS4_10UnderscoreESZ_SZ_EEEEENS4_13SM90_TMA_LOADENS4_14ComposedLayoutINS4_7SwizzleILi2ELi4ELi3EEENS4_18smem_ptr_flag_bitsILi8EEENSV_INS5_IJNSA_ILi8EEESE_EEENS5_IJSE_SB_EEEEEEEvNS4_8identityES12_S1C_vS1D_EENS_8epilogue10collective18CollectiveEpilogueINS1F_23Sm100TmaWarpSpecializedILi2ELi2ELi32ELb0ELb0EEEJSG_NS5_IJNSV_ISE_SB_EES1K_EEESH_SI_SH_SI_NS1F_6fusion15FusionCallbacksIS1J_NS1M_17LinearCombinationISH_fSH_fLNS_15FloatRoundStyleE2EEESG_S1L_JEEENS4_5SM1004TMEM4LOAD26SM100_TMEM_LOAD_16dp32b32xES12_S1C_NS4_39AutoVectorizingCopyWithAssumedAlignmentILi128EEENS4_14SM90_TMA_STOREES1C_S1X_S1X_EEEvvEEEEvNT_6ParamsE)
        /*0008*/ 	.word	0x00000080


	//----- nvinfo : EIATTR_FRAME_SIZE
	.align		4
.L_19:
        /*000c*/ 	.byte	0x04, 0x11
        /*000e*/ 	.short	(.L_21 - .L_20)
	.align		4
.L_20:
        /*0010*/ 	.word	index@($__internal_2_$__cuda_sm10x_tcgen05_guardrail_trap_unallocated_columns_being_dealloced)
        /*0014*/ 	.word	0x00000000


	//----- nvinfo : EIATTR_FRAME_SIZE
	.align		4
.L_21:
        /*0018*/ 	.byte	0x04, 0x11
        /*001a*/ 	.short	(.L_23 - .L_22)
	.align		4
.L_22:
        /*001c*/ 	.word	index@($__internal_1_$__cuda_sm10x_tcgen05_guardrail_trap_phase_invalid_during_alloc)
        /*0020*/ 	.word	0x00000000


	//----- nvinfo : EIATTR_FRAME_SIZE
	.align		4
.L_23:
        /*0024*/ 	.byte	0x04, 0x11
        /*0026*/ 	.short	(.L_25 - .L_24)
	.align		4
.L_24:
        /*0028*/ 	.word	index@($__internal_0_$__cuda_sm10x_tcgen05_guardrail_trap_col_being_dealloced_not_returned_by_alloc)
        /*002c*/ 	.word	0x00000000


	//----- nvinfo : EIATTR_FRAME_SIZE
	.align		4
.L_25:
        /*0030*/ 	.byte	0x04, 0x11
        /*0032*/ 	.short	(.L_27 - .L_26)
	.align		4
.L_26:
        /*0034*/ 	.word	index@(_ZN7cutlass13device_kernelINS_4gemm6kernel13GemmUniversalIN4cute5tupleIJiiiiEEENS1_10collective13CollectiveMmaINS1_35MainloopSm100TmaUmmaWarpSpecializedILi4ELi2ELi4ENS5_IJNS4_1CILi1EEESB_SB_EEEEENS5_IJNSA_ILi64EEENSA_ILi128EEESE_EEENS_12float_e4m3_tENS5_IJlSB_lEEESH_SI_NS4_8TiledMMAINS4_8MMA_AtomIJNS4_10MMA_TraitsINS4_19SM100_MMA_F8F6F4_SSEJSH_SH_fSE_SF_NS4_17integral_constantINS4_4UMMA5MajorELSP_0EEESQ_NSN_INSO_7ScaleInELSR_0EEESS_EEEEEENS4_6LayoutISC_NS5_IJNSA_ILi0EEESW_SW_EEEEENS5_IJNS4_10UnderscoreESZ_SZ_EEEEENS4_13SM90_TMA_LOADENS4_14ComposedLayoutINS4_7SwizzleILi2ELi4ELi3EEENS4_18smem_ptr_flag_bitsILi8EEENSV_INS5_IJNSA_ILi8EEESE_EEENS5_IJSE_SB_EEEEEEEvNS4_8identityES12_S1C_vS1D_EENS_8epilogue10collective18CollectiveEpilogueINS1F_23Sm100TmaWarpSpecializedILi2ELi2ELi32ELb0ELb0EEEJSG_NS5_IJNSV_ISE_SB_EES1K_EEESH_SI_SH_SI_NS1F_6fusion15FusionCallbacksIS1J_NS1M_17LinearCombinationISH_fSH_fLNS_15FloatRoundStyleE2EEESG_S1L_JEEENS4_5SM1004TMEM4LOAD26SM100_TMEM_LOAD_16dp32b32xES12_S1C_NS4_39AutoVectorizingCopyWithAssumedAlignmentILi128EEENS4_14SM90_TMA_STOREES1C_S1X_S1X_EEEvvEEEEvNT_6ParamsE)
        /*0038*/ 	.word	0x00000000


	//----- nvinfo : EIATTR_MIN_STACK_SIZE
	.align		4
.L_27:
        /*003c*/ 	.byte	0x04, 0x12
        /*003e*/ 	.short	(.L_29 - .L_28)
	.align		4
.L_28:
        /*0040*/ 	.word	index@(_ZN7cutlass13device_kernelINS_4gemm6kernel13GemmUniversalIN4cute5tupleIJiiiiEEENS1_10collective13CollectiveMmaINS1_35MainloopSm100TmaUmmaWarpSpecializedILi4ELi2ELi4ENS5_IJNS4_1CILi1EEESB_SB_EEEEENS5_IJNSA_ILi64EEENSA_ILi128EEESE_EEENS_12float_e4m3_tENS5_IJlSB_lEEESH_SI_NS4_8TiledMMAINS4_8MMA_AtomIJNS4_10MMA_TraitsINS4_19SM100_MMA_F8F6F4_SSEJSH_SH_fSE_SF_NS4_17integral_constantINS4_4UMMA5MajorELSP_0EEESQ_NSN_INSO_7ScaleInELSR_0EEESS_EEEEEENS4_6LayoutISC_NS5_IJNSA_ILi0EEESW_SW_EEEEENS5_IJNS4_10UnderscoreESZ_SZ_EEEEENS4_13SM90_TMA_LOADENS4_14ComposedLayoutINS4_7SwizzleILi2ELi4ELi3EEENS4_18smem_ptr_flag_bitsILi8EEENSV_INS5_IJNSA_ILi8EEESE_EEENS5_IJSE_SB_EEEEEEEvNS4_8identityES12_S1C_vS1D_EENS_8epilogue10collective18CollectiveEpilogueINS1F_23Sm100TmaWarpSpecializedILi2ELi2ELi32ELb0ELb0EEEJSG_NS5_IJNSV_ISE_SB_EES1K_EEESH_SI_SH_SI_NS1F_6fusion15FusionCallbacksIS1J_NS1M_17LinearCombinationISH_fSH_fLNS_15FloatRoundStyleE2EEESG_S1L_JEEENS4_5SM1004TMEM4LOAD26SM100_TMEM_LOAD_16dp32b32xES12_S1C_NS4_39AutoVectorizingCopyWithAssumedAlignmentILi128EEENS4_14SM90_TMA_STOREES1C_S1X_S1X_EEEvvEEEEvNT_6ParamsE)
        /*0044*/ 	.word	0x00000000
.L_29:


//--------------------- .nv.compat                --------------------------
	.section	.nv.compat,"",@"SHT_CUDA_COMPAT_INFO"
	.align	4
        /*0000*/ 	.byte	0x02, 0x09, 0x01, 0x00, 0x02, 0x02, 0x02, 0x00, 0x02, 0x05, 0x05, 0x00, 0x03, 0x07, 0x01, 0x01
        /*0010*/ 	.byte	0x02, 0x03, 0x01, 0x00, 0x02, 0x06, 0x01, 0x00, 0x04, 0x0b, 0x08, 0x00, 0x09, 0x00, 0x00, 0x00
        /*0020*/ 	.byte	0x00, 0x00, 0x00, 0x00


//--------------------- .nv.info._ZN7cutlass13device_kernelINS_4gemm6kernel13GemmUniversalIN4cute5tupleIJiiiiEEENS1_10collective13CollectiveMmaINS1_35MainloopSm100TmaUmmaWarpSpecializedILi4ELi2ELi4ENS5_IJNS4_1CILi1EEESB_SB_EEEEENS5_IJNSA_ILi64EEENSA_ILi128EEESE_EEENS_12float_e4m3_tENS5_IJlSB_lEEESH_SI_NS4_8TiledMMAINS4_8MMA_AtomIJNS4_10MMA_TraitsINS4_19SM100_MMA_F8F6F4_SSEJSH_SH_fSE_SF_NS4_17integral_constantINS4_4UMMA5MajorELSP_0EEESQ_NSN_INSO_7ScaleInELSR_0EEESS_EEEEEENS4_6LayoutISC_NS5_IJNSA_ILi0EEESW_SW_EEEEENS5_IJNS4_10UnderscoreESZ_SZ_EEEEENS4_13SM90_TMA_LOADENS4_14ComposedLayoutINS4_7SwizzleILi2ELi4ELi3EEENS4_18smem_ptr_flag_bitsILi8EEENSV_INS5_IJNSA_ILi8EEESE_EEENS5_IJSE_SB_EEEEEEEvNS4_8identityES12_S1C_vS1D_EENS_8epilogue10collective18CollectiveEpilogueINS1F_23Sm100TmaWarpSpecializedILi2ELi2ELi32ELb0ELb0EEEJSG_NS5_IJNSV_ISE_SB_EES1K_EEESH_SI_SH_SI_NS1F_6fusion15FusionCallbacksIS1J_NS1M_17LinearCombinationISH_fSH_fLNS_15FloatRoundStyleE2EEESG_S1L_JEEENS4_5SM1004TMEM4LOAD26SM100_TMEM_LOAD_16dp32b32xES12_S1C_NS4_39AutoVectorizingCopyWithAssumedAlignmentILi128EEENS4_14SM90_TMA_STOREES1C_S1X_S1X_EEEvvEEEEvNT_6ParamsE --------------------------
	.section	.nv.info._ZN7cutlass13device_kernelINS_4gemm6kernel13GemmUniversalIN4cute5tupleIJiiiiEEENS1_10collective13CollectiveMmaINS1_35MainloopSm100TmaUmmaWarpSpecializedILi4ELi2ELi4ENS5_IJNS4_1CILi1EEESB_SB_EEEEENS5_IJNSA_ILi64EEENSA_ILi128EEESE_EEENS_12float_e4m3_tENS5_IJlSB_lEEESH_SI_NS4_8TiledMMAINS4_8MMA_AtomIJNS4_10MMA_TraitsINS4_19SM100_MMA_F8F6F4_SSEJSH_SH_fSE_SF_NS4_17integral_constantINS4_4UMMA5MajorELSP_0EEESQ_NSN_INSO_7ScaleInELSR_0EEESS_EEEEEENS4_6LayoutISC_NS5_IJNSA_ILi0EEESW_SW_EEEEENS5_IJNS4_10UnderscoreESZ_SZ_EEEEENS4_13SM90_TMA_LOADENS4_14ComposedLayoutINS4_7SwizzleILi2ELi4ELi3EEENS4_18smem_ptr_flag_bitsILi8EEENSV_INS5_IJNSA_ILi8EEESE_EEENS5_IJSE_SB_EEEEEEEvNS4_8identityES12_S1C_vS1D_EENS_8epilogue10collective18CollectiveEpilogueINS1F_23Sm100TmaWarpSpecializedILi2ELi2ELi32ELb0ELb0EEEJSG_NS5_IJNSV_ISE_SB_EES1K_EEESH_SI_SH_SI_NS1F_6fusion15FusionCallbacksIS1J_NS1M_17LinearCombinationISH_fSH_fLNS_15FloatRoundStyleE2EEESG_S1L_JEEENS4_5SM1004TMEM4LOAD26SM100_TMEM_LOAD_16dp32b32xES12_S1C_NS4_39AutoVectorizingCopyWithAssumedAlignmentILi128EEENS4_14SM90_TMA_STOREES1C_S1X_S1X_EEEvvEEEEvNT_6ParamsE,"",@"SHT_CUDA_INFO"
	.sectionflags	@""
	.align	4


	//----- nvinfo : EIATTR_CUDA_API_VERSION
	.align		4
        /*0000*/ 	.byte	0x04, 0x37
        /*0002*/ 	.short	(.L_31 - .L_30)
.L_30:
        /*0004*/ 	.word	0x00000082


	//----- nvinfo : EIATTR_KPARAM_INFO
	.align		4
.L_31:
        /*0008*/ 	.byte	0x04, 0x17
        /*000a*/ 	.short	(.L_33 - .L_32)
.L_32:
        /*000c*/ 	.word	0x00000000
        /*0010*/ 	.short	0x0000
        /*0012*/ 	.short	0x0000
        /*0014*/ 	.byte	0x00, 0xf0, 0x01, 0x20


	//----- nvinfo : EIATTR_AT_ENTRY_FRAGMENTS
	.align		4
.L_33:
        /*0018*/ 	.byte	0x04, 0x4f
        /*001a*/ 	.short	(.L_35 - .L_34)


	//   ....[0]....
.L_34:
        /*001c*/ 	.word	0x00000006


	//----- nvinfo : EIATTR_RESERVED_SMEM_USED
	.align		4
.L_35:
        /*0020*/ 	.byte	0x01, 0x41
	.zero		2


	//----- nvinfo : EIATTR_SPARSE_MMA_MASK
	.align		4
        /*0024*/ 	.byte	0x03, 0x50
        /*0026*/ 	.short	0x0000


	//----- nvinfo : EIATTR_TCGEN05_1CTA_USED
	.align		4
        /*0028*/ 	.byte	0x01, 0x51
	.zero		2


	//----- nvinfo : EIATTR_MAXREG_COUNT
	.align		4
        /*002c*/ 	.byte	0x03, 0x1b
        /*002e*/ 	.short	0x00ff


	//----- nvinfo : EIATTR_NUM_BARRIERS
	.align		4
        /*0030*/ 	.byte	0x02, 0x4c
        /*0032*/ 	.byte	0x07
	.zero		1


	//----- nvinfo : EIATTR_EXTERNS
	.align		4
        /*0034*/ 	.byte	0x04, 0x0f
        /*0036*/ 	.short	(.L_37 - .L_36)


	//   ....[0]....
	.align		4
.L_36:
        /*0038*/ 	.word	index@(__assertfail)


	//----- nvinfo : EIATTR_MERCURY_ISA_VERSION
	.align		4
.L_37:
        /*003c*/ 	.byte	0x03, 0x5f
        /*003e*/ 	.short	0x0101


	//----- nvinfo : EIATTR_INT_WARP_WIDE_INSTR_OFFSETS
	.align		4
        /*0040*/ 	.byte	0x04, 0x31
        /*0042*/ 	.short	(.L_39 - .L_38)


	//   ....[0]....
.L_38:
        /*0044*/ 	.word	0x00001db0


	//   ....[1]....
        /*0048*/ 	.word	0x00003780


	//   ....[2]....
        /*004c*/ 	.word	0x000037a0


	//   ....[3]....
        /*0050*/ 	.word	0x000037d0


	//   ....[4]....
        /*0054*/ 	.word	0x00004100


	//   ....[5]....
        /*0058*/ 	.word	0x00004170


	//   ....[6]....
        /*005c*/ 	.word	0x00004350


	//   ....[7]....
        /*0060*/ 	.word	0x000044b0


	//----- nvinfo : EIATTR_COOP_GROUP_MASK_REGIDS
	.align		4
.L_39:
        /*0064*/ 	.byte	0x04, 0x29
        /*0066*/ 	.short	(.L_41 - .L_40)


	//   ....[0]....
.L_40:
        /*0068*/ 	.word	0xffffffff


	//   ....[1]....
        /*006c*/ 	.word	0xffffffff


	//   ....[2]....
        /*0070*/ 	.word	0xffffffff


	//   ....[3]....
        /*0074*/ 	.word	0xffffffff


	//   ....[4]....
        /*0078*/ 	.word	0xffffffff


	//   ....[5]....
        /*007c*/ 	.word	0xffffffff


	//   ....[6]....
        /*0080*/ 	.word	0xffffffff


	//   ....[7]....
        /*0084*/ 	.word	0xffffffff


	//   ....[8]....
        /*0088*/ 	.word	0xffffffff


	//   ....[9]....
        /*008c*/ 	.word	0xffffffff


	//   ....[10]....
        /*0090*/ 	.word	0xffffffff


	//   ....[11]....
        /*0094*/ 	.word	0xffffffff


	//   ....[12]....
        /*0098*/ 	.word	0xffffffff


	//----- nvinfo : EIATTR_COOP_GROUP_INSTR_OFFSETS
	.align		4
.L_41:
        /*009c*/ 	.byte	0x04, 0x28
        /*009e*/ 	.short	(.L_43 - .L_42)


	//   ....[0]....
.L_42:
        /*00a0*/ 	.word	0x00000090


	//   ....[1]....
        /*00a4*/ 	.word	0x000004d0


	//   ....[2]....
        /*00a8*/ 	.word	0x00000640


	//   ....[3]....
        /*00ac*/ 	.word	0x000007a0


	//   ....[4]....
        /*00b0*/ 	.word	0x000008a0


	//   ....[5]....
        /*00b4*/ 	.word	0x00000a10


	//   ....[6]....
        /*00b8*/ 	.word	0x00000bb0


	//   ....[7]....
        /*00bc*/ 	.word	0x00001c90


	//   ....[8]....
        /*00c0*/ 	.word	0x00002a70


	//   ....[9]....
        /*00c4*/ 	.word	0x00002c80


	//   ....[10]....
        /*00c8*/ 	.word	0x00002cb0


	//   ....[11]....
        /*00cc*/ 	.word	0x00003660


	//   ....[12]....
        /*00d0*/ 	.word	0x00003890


	//----- nvinfo : EIATTR_VRC_CTA_INIT_COUNT
	.align		4
.L_43:
        /*00d4*/ 	.byte	0x02, 0x4a
        /*00d6*/ 	.byte	0x80
	.zero		1


	//----- nvinfo : EIATTR_SYSCALL_OFFSETS
	.align		4
        /*00d8*/ 	.byte	0x04, 0x46
        /*00da*/ 	.short	(.L_45 - .L_44)


	//   ....[0]....
.L_44:
        /*00dc*/ 	.word	0x00004ef0


	//   ....[1]....
        /*00e0*/ 	.word	0x00005030


	//   ....[2]....
        /*00e4*/ 	.word	0x00005830


	//   ....[3]....
        /*00e8*/ 	.word	0x000065c0


	//----- nvinfo : EIATTR_MBARRIER_INSTR_OFFSETS
	.align		4
.L_45:
        /*00ec*/ 	.byte	0x04, 0x39
        /*00ee*/ 	.short	(.L_47 - .L_46)


	//   ....[0]....
.L_46:
        /*00f0*/ 	.word	0x000005b0
        /*00f4*/ 	.word	0x000000ff
        /*00f8*/ 	.word	0x00000000
        /*00fc*/ 	.short	0x0100
        /*00fe*/ 	.byte	0x05
	.zero		1


	//   ....[1]....
        /*0100*/ 	.word	0x000005c0
        /*0104*/ 	.word	0x000000ff
        /*0108*/ 	.word	0x00000020
        /*010c*/ 	.short	0x0100
        /*010e*/ 	.byte	0x05
	.zero		1


	//   ....[2]....
        /*0110*/ 	.word	0x000005d0
        /*0114*/ 	.word	0x000000ff
        /*0118*/ 	.word	0x00000008
        /*011c*/ 	.short	0x0100
        /*011e*/ 	.byte	0x05
	.zero		1


	//   ....[3]....
        /*0120*/ 	.word	0x000005e0
        /*0124*/ 	.word	0x000000ff
        /*0128*/ 	.word	0x00000028
        /*012c*/ 	.short	0x0100
        /*012e*/ 	.byte	0x05
	.zero		1


	//   ....[4]....
        /*0130*/ 	.word	0x000005f0
        /*0134*/ 	.word	0x000000ff
        /*0138*/ 	.word	0x00000010
        /*013c*/ 	.short	0x0100
        /*013e*/ 	.byte	0x05
	.zero		1


	//   ....[5]....
        /*0140*/ 	.word	0x00000600
        /*0144*/ 	.word	0x000000ff
        /*0148*/ 	.word	0x00000030
        /*014c*/ 	.short	0x0100
        /*014e*/ 	.byte	0x05
	.zero		1


	//   ....[6]....
        /*0150*/ 	.word	0x00000610
        /*0154*/ 	.word	0x000000ff
        /*0158*/ 	.word	0x00000018
        /*015c*/ 	.short	0x0100
        /*015e*/ 	.byte	0x05
	.zero		1


	//   ....[7]....
        /*0160*/ 	.word	0x00000620
        /*0164*/ 	.word	0x000000ff
        /*0168*/ 	.word	0x00000038
        /*016c*/ 	.short	0x0100
        /*016e*/ 	.byte	0x05
	.zero		1


	//   ....[8]....
        /*0170*/ 	.word	0x00000750
        /*0174*/ 	.word	0x000000ff
        /*0178*/ 	.word	0x00000040
        /*017c*/ 	.short	0x0100
        /*017e*/ 	.byte	0x07
	.zero		1


	//   ....[9]....
        /*0180*/ 	.word	0x00000760
        /*0184*/ 	.word	0x000000ff
        /*0188*/ 	.word	0x00000050
        /*018c*/ 	.short	0x0100
        /*018e*/ 	.byte	0x07
	.zero		1


	//   ....[10]....
        /*0190*/ 	.word	0x00000770
        /*0194*/ 	.word	0x000000ff
        /*0198*/ 	.word	0x00000048
        /*019c*/ 	.short	0x0100
        /*019e*/ 	.byte	0x07
	.zero		1


	//   ....[11]....
        /*01a0*/ 	.word	0x00000780
        /*01a4*/ 	.word	0x000000ff
        /*01a8*/ 	.word	0x00000058
        /*01ac*/ 	.short	0x0100
        /*01ae*/ 	.byte	0x07
	.zero		1


	//   ....[12]....
        /*01b0*/ 	.word	0x00000870
        /*01b4*/ 	.word	0x000000ff
        /*01b8*/ 	.word	0x00000060
        /*01bc*/ 	.short	0x0100
        /*01be*/ 	.byte	0x05
	.zero		1


	//   ....[13]....
        /*01c0*/ 	.word	0x00000880
        /*01c4*/ 	.word	0x000000ff
        /*01c8*/ 	.word	0x00000068
        /*01cc*/ 	.short	0x0100
        /*01ce*/ 	.byte	0x05
	.zero		1


	//   ....[14]....
        /*01d0*/ 	.word	0x000009c0
        /*01d4*/ 	.word	0x000000ff
        /*01d8*/ 	.word	0x00000070
        /*01dc*/ 	.short	0x0100
        /*01de*/ 	.byte	0x05
	.zero		1


	//   ....[15]....
        /*01e0*/ 	.word	0x000009d0
        /*01e4*/ 	.word	0x000000ff
        /*01e8*/ 	.word	0x00000080
        /*01ec*/ 	.short	0x0100
        /*01ee*/ 	.byte	0x05
	.zero		1


	//   ....[16]....
        /*01f0*/ 	.word	0x000009e0
        /*01f4*/ 	.word	0x000000ff
        /*01f8*/ 	.word	0x00000078
        /*01fc*/ 	.short	0x0100
        /*01fe*/ 	.byte	0x05
	.zero		1


	//   ....[17]....
        /*0200*/ 	.word	0x000009f0
        /*0204*/ 	.word	0x000000ff
        /*0208*/ 	.word	0x00000088
        /*020c*/ 	.short	0x0100
        /*020e*/ 	.byte	0x05
	.zero		1


	//   ....[18]....
        /*0210*/ 	.word	0x00000b20
        /*0214*/ 	.word	0x000000ff
        /*0218*/ 	.word	0x00000090
        /*021c*/ 	.short	0x0100
        /*021e*/ 	.byte	0x07
	.zero		1


	//   ....[19]....
        /*0220*/ 	.word	0x00000b30
        /*0224*/ 	.word	0x000000ff
        /*0228*/ 	.word	0x000000b0
        /*022c*/ 	.short	0x0100
        /*022e*/ 	.byte	0x07
	.zero		1


	//   ....[20]....
        /*0230*/ 	.word	0x00000b40
        /*0234*/ 	.word	0x000000ff
        /*0238*/ 	.word	0x00000098
        /*023c*/ 	.short	0x0100
        /*023e*/ 	.byte	0x07
	.zero		1


	//   ....[21]....
        /*0240*/ 	.word	0x00000b50
        /*0244*/ 	.word	0x000000ff
        /*0248*/ 	.word	0x000000b8
        /*024c*/ 	.short	0x0100
        /*024e*/ 	.byte	0x07
	.zero		1


	//   ....[22]....
        /*0250*/ 	.word	0x00000b60
        /*0254*/ 	.word	0x000000ff
        /*0258*/ 	.word	0x000000a0
        /*025c*/ 	.short	0x0100
        /*025e*/ 	.byte	0x07
	.zero		1


	//   ....[23]....
        /*0260*/ 	.word	0x00000b70
        /*0264*/ 	.word	0x000000ff
        /*0268*/ 	.word	0x000000c0
        /*026c*/ 	.short	0x0100
        /*026e*/ 	.byte	0x07
	.zero		1


	//   ....[24]....
        /*0270*/ 	.word	0x00000b80
        /*0274*/ 	.word	0x000000ff
        /*0278*/ 	.word	0x000000a8
        /*027c*/ 	.short	0x0100
        /*027e*/ 	.byte	0x07
	.zero		1


	//   ....[25]....
        /*0280*/ 	.word	0x00000b90
        /*0284*/ 	.word	0x000000ff
        /*0288*/ 	.word	0x000000c8
        /*028c*/ 	.short	0x0100
        /*028e*/ 	.byte	0x07
	.zero		1


	//   ....[26]....
        /*0290*/ 	.word	0x00000c80
        /*0294*/ 	.word	0x000000ff
        /*0298*/ 	.word	0x000000d0
        /*029c*/ 	.short	0x0100
        /*029e*/ 	.byte	0x05
	.zero		1


	//   ....[27]....
        /*02a0*/ 	.word	0x00000c90
        /*02a4*/ 	.word	0x000000ff
        /*02a8*/ 	.word	0x000000e0
        /*02ac*/ 	.short	0x0100
        /*02ae*/ 	.byte	0x05
	.zero		1


	//   ....[28]....
        /*02b0*/ 	.word	0x00000ca0
        /*02b4*/ 	.word	0x000000ff
        /*02b8*/ 	.word	0x000000d8
        /*02bc*/ 	.short	0x0100
        /*02be*/ 	.byte	0x05
	.zero		1


	//   ....[29]....
        /*02c0*/ 	.word	0x00000cb0
        /*02c4*/ 	.word	0x000000ff
        /*02c8*/ 	.word	0x000000e8
        /*02cc*/ 	.short	0x0100
        /*02ce*/ 	.byte	0x05
	.zero		1


	//   ....[30]....
        /*02d0*/ 	.word	0x00001590
        /*02d4*/ 	.word	0x00000003
        /*02d8*/ 	.word	0x000000e0
        /*02dc*/ 	.short	0x010a
        /*02de*/ 	.byte	0xff
	.zero		1


	//   ....[31]....
        /*02e0*/ 	.word	0x000015c0
        /*02e4*/ 	.word	0x00000003
        /*02e8*/ 	.word	0x000000d0
        /*02ec*/ 	.short	0x0101
        /*02ee*/ 	.byte	0xff
	.zero		1


	//   ....[32]....
        /*02f0*/ 	.word	0x00001690
        /*02f4*/ 	.word	0x000000ff
        /*02f8*/ 	.word	0x00000020
        /*02fc*/ 	.short	0x010a
        /*02fe*/ 	.byte	0x08
	.zero		1


	//   ....[33]....
        /*0300*/ 	.word	0x00001730
        /*0304*/ 	.word	0x000000ff
        /*0308*/ 	.word	0x00000020
        /*030c*/ 	.short	0x010a
        /*030e*/ 	.byte	0x21
	.zero		1


	//   ....[34]....
        /*0310*/ 	.word	0x00001880
        /*0314*/ 	.word	0x000000ff
        /*0318*/ 	.word	0x00000020
        /*031c*/ 	.short	0x010a
        /*031e*/ 	.byte	0x08
	.zero		1


	//   ....[35]....
        /*0320*/ 	.word	0x00001990
        /*0324*/ 	.word	0x000000ff
        /*0328*/ 	.word	0x00000068
        /*032c*/ 	.short	0x0101
        /*032e*/ 	.byte	0x04
	.zero		1


	//   ....[36]....
        /*0330*/ 	.word	0x000019b0
        /*0334*/ 	.word	0x000000ff
        /*0338*/ 	.word	0x00000020
        /*033c*/ 	.short	0x010a
        /*033e*/ 	.byte	0x08
	.zero		1


	//   ....[37]....
        /*0340*/ 	.word	0x00001a30
        /*0344*/ 	.word	0x000000ff
        /*0348*/ 	.word	0x00000020
        /*034c*/ 	.short	0x010a
        /*034e*/ 	.byte	0x11
	.zero		1


	//   ....[38]....
        /*0350*/ 	.word	0x00001b80
        /*0354*/ 	.word	0x000000ff
        /*0358*/ 	.word	0x00000020
        /*035c*/ 	.short	0x010a
        /*035e*/ 	.byte	0x08
	.zero		1


	//   ....[39]....
        /*0360*/ 	.word	0x00001cc0
        /*0364*/ 	.word	0x00000002
        /*0368*/ 	.word	0x00000070
        /*036c*/ 	.short	0x010a
        /*036e*/ 	.byte	0xff
	.zero		1


	//   ....[40]....
        /*0370*/ 	.word	0x00001d80
        /*0374*/ 	.word	0x00000002
        /*0378*/ 	.word	0x00000000
        /*037c*/ 	.short	0x0101
        /*037e*/ 	.byte	0xff
	.zero		1


	//   ....[41]....
        /*0380*/ 	.word	0x000022e0
        /*0384*/ 	.word	0x000000ff
        /*0388*/ 	.word	0x00000000
        /*038c*/ 	.short	0x010a
        /*038e*/ 	.byte	0x05
	.zero		1


	//   ....[42]....
        /*0390*/ 	.word	0x00002370
        /*0394*/ 	.word	0x000000ff
        /*0398*/ 	.word	0x00000000
        /*039c*/ 	.short	0x010a
        /*039e*/ 	.byte	0x05
	.zero		1


	//   ....[43]....
        /*03a0*/ 	.word	0x00002400
        /*03a4*/ 	.word	0x000000ff
        /*03a8*/ 	.word	0x00000000
        /*03ac*/ 	.short	0x010a
        /*03ae*/ 	.byte	0x05
	.zero		1


	//   ....[44]....
        /*03b0*/ 	.word	0x000024a0
        /*03b4*/ 	.word	0x00000000
        /*03b8*/ 	.word	0x00000000
        /*03bc*/ 	.short	0x010a
        /*03be*/ 	.byte	0xff
	.zero		1


	//   ....[45]....
        /*03c0*/ 	.word	0x000025c0
        /*03c4*/ 	.word	0x00000000
        /*03c8*/ 	.word	0x000000d0
        /*03cc*/ 	.short	0x010a
        /*03ce*/ 	.byte	0xff
	.zero		1


	//   ....[46]....
        /*03d0*/ 	.word	0x00002620
        /*03d4*/ 	.word	0x00000004
        /*03d8*/ 	.word	0x00000000
        /*03dc*/ 	.short	0x0101
        /*03de*/ 	.byte	0xff
	.zero		1


	//   ....[47]....
        /*03e0*/ 	.word	0x00002640
        /*03e4*/ 	.word	0x000000ff
        /*03e8*/ 	.word	0x00000080
        /*03ec*/ 	.short	0x010a
        /*03ee*/ 	.byte	0x05
	.zero		1


	//   ....[48]....
        /*03f0*/ 	.word	0x00002760
        /*03f4*/ 	.word	0x00000000
        /*03f8*/ 	.word	0x00000070
        /*03fc*/ 	.short	0x010a
        /*03fe*/ 	.byte	0xff
	.zero		1


	//   ....[49]....
        /*0400*/ 	.word	0x00002870
        /*0404*/ 	.word	0x00000000
        /*0408*/ 	.word	0x00000000
        /*040c*/ 	.short	0x0101
        /*040e*/ 	.byte	0xff
	.zero		1


	//   ....[50]....
        /*0410*/ 	.word	0x00002900
        /*0414*/ 	.word	0x000000ff
        /*0418*/ 	.word	0x00000080
        /*041c*/ 	.short	0x0106
        /*041e*/ 	.byte	0x05
	.zero		1


	//   ....[51]....
        /*0420*/ 	.word	0x00002920
        /*0424*/ 	.word	0x000000ff
        /*0428*/ 	.word	0x00000080
        /*042c*/ 	.short	0x010a
        /*042e*/ 	.byte	0x05
	.zero		1


	//   ....[52]....
        /*0430*/ 	.word	0x000029b0
        /*0434*/ 	.word	0x000000ff
        /*0438*/ 	.word	0x00000080
        /*043c*/ 	.short	0x0106
        /*043e*/ 	.byte	0x04
	.zero		1


	//   ....[53]....
        /*0440*/ 	.word	0x000029f0
        /*0444*/ 	.word	0x00000000
        /*0448*/ 	.word	0x00000080
        /*044c*/ 	.short	0x010a
        /*044e*/ 	.byte	0xff
	.zero		1


	//   ....[54]....
        /*0450*/ 	.word	0x00002ef0
        /*0454*/ 	.word	0x00000000
        /*0458*/ 	.word	0x00000070
        /*045c*/ 	.short	0x010a
        /*045e*/ 	.byte	0xff
	.zero		1


	//   ....[55]....
        /*0460*/ 	.word	0x00002ff0
        /*0464*/ 	.word	0x00000003
        /*0468*/ 	.word	0x00000000
        /*046c*/ 	.short	0x0101
        /*046e*/ 	.byte	0xff
	.zero		1


	//   ....[56]....
        /*0470*/ 	.word	0x00003000
        /*0474*/ 	.word	0x000000ff
        /*0478*/ 	.word	0x00000000
        /*047c*/ 	.short	0x010a
        /*047e*/ 	.byte	0x04
	.zero		1


	//   ....[57]....
        /*0480*/ 	.word	0x00003080
        /*0484*/ 	.word	0x000000ff
        /*0488*/ 	.word	0x000000b0
        /*048c*/ 	.short	0x010a
        /*048e*/ 	.byte	0x08
	.zero		1


	//   ....[58]....
        /*0490*/ 	.word	0x00003160
        /*0494*/ 	.word	0x000000ff
        /*0498*/ 	.word	0x00000000
        /*049c*/ 	.short	0x010a
        /*049e*/ 	.byte	0x07
	.zero		1


	//   ....[59]....
        /*04a0*/ 	.word	0x000032a0
        /*04a4*/ 	.word	0x000000ff
        /*04a8*/ 	.word	0x00000000
        /*04ac*/ 	.short	0x010a
        /*04ae*/ 	.byte	0x04
	.zero		1


	//   ....[60]....
        /*04b0*/ 	.word	0x00003490
        /*04b4*/ 	.word	0x000000ff
        /*04b8*/ 	.word	0x00000000
        /*04bc*/ 	.short	0x010a
        /*04be*/ 	.byte	0x05
	.zero		1


	//   ....[61]....
        /*04c0*/ 	.word	0x00003520
        /*04c4*/ 	.word	0x000000ff
        /*04c8*/ 	.word	0x00000000
        /*04cc*/ 	.short	0x010a
        /*04ce*/ 	.byte	0x05
	.zero		1


	//   ....[62]....
        /*04d0*/ 	.word	0x000035b0
        /*04d4*/ 	.word	0x000000ff
        /*04d8*/ 	.word	0x00000000
        /*04dc*/ 	.short	0x010a
        /*04de*/ 	.byte	0x05
	.zero		1


	//   ....[63]....
        /*04e0*/ 	.word	0x00003640
        /*04e4*/ 	.word	0x000000ff
        /*04e8*/ 	.word	0x00000000
        /*04ec*/ 	.short	0x010a
        /*04ee*/ 	.byte	0x07
	.zero		1


	//   ....[64]....
        /*04f0*/ 	.word	0x00003aa0
        /*04f4*/ 	.word	0x00000000
        /*04f8*/ 	.word	0x00000070
        /*04fc*/ 	.short	0x010a
        /*04fe*/ 	.byte	0xff
	.zero		1


	//   ....[65]....
        /*0500*/ 	.word	0x00003b60
        /*0504*/ 	.word	0x00000000
        /*0508*/ 	.word	0x00000000
        /*050c*/ 	.short	0x0101
        /*050e*/ 	.byte	0xff
	.zero		1


	//   ....[66]....
        /*0510*/ 	.word	0x00003e80
        /*0514*/ 	.word	0x000000ff
        /*0518*/ 	.word	0x00000068
        /*051c*/ 	.short	0x010a
        /*051e*/ 	.byte	0x07
	.zero		1


	//   ....[67]....
        /*0520*/ 	.word	0x00004070
        /*0524*/ 	.word	0x000000ff
        /*0528*/ 	.word	0x00000050
        /*052c*/ 	.short	0x010a
        /*052e*/ 	.byte	0x07
	.zero		1


	//   ....[68]....
        /*0530*/ 	.word	0x00004240
        /*0534*/ 	.word	0x000000ff
        /*0538*/ 	.word	0x00000040
        /*053c*/ 	.short	0x010b
        /*053e*/ 	.byte	0x07
	.zero		1


	//   ....[69]....
        /*0540*/ 	.word	0x000042b0
        /*0544*/ 	.word	0x000000ff
        /*0548*/ 	.word	0x00000000
        /*054c*/ 	.short	0x0101
        /*054e*/ 	.byte	0x08
	.zero		1


	//   ....[70]....
        /*0550*/ 	.word	0x000042e0
        /*0554*/ 	.word	0x000000ff
        /*0558*/ 	.word	0x00000058
        /*055c*/ 	.short	0x010a
        /*055e*/ 	.byte	0x07
	.zero		1


	//   ....[71]....
        /*0560*/ 	.word	0x000044f0
        /*0564*/ 	.word	0x000000ff
        /*0568*/ 	.word	0x00000048
        /*056c*/ 	.short	0x010b
        /*056e*/ 	.byte	0x07
	.zero		1


	//   ....[72]....
        /*0570*/ 	.word	0x00004510
        /*0574*/ 	.word	0x000000ff
        /*0578*/ 	.word	0x00000000
        /*057c*/ 	.short	0x0101
        /*057e*/ 	.byte	0x0d
	.zero		1


	//   ....[73]....
        /*0580*/ 	.word	0x00004540
        /*0584*/ 	.word	0x000000ff
        /*0588*/ 	.word	0x00000050
        /*058c*/ 	.short	0x010a
        /*058e*/ 	.byte	0x07
	.zero		1


	//   ....[74]....
        /*0590*/ 	.word	0x00004580
        /*0594*/ 	.word	0x00000000
        /*0598*/ 	.word	0x00000058
        /*059c*/ 	.short	0x010a
        /*059e*/ 	.byte	0xff
	.zero		1


	//   ....[75]....
        /*05a0*/ 	.word	0x000048c0
        /*05a4*/ 	.word	0x00000000
        /*05a8*/ 	.word	0x00000070
        /*05ac*/ 	.short	0x010a
        /*05ae*/ 	.byte	0xff
	.zero		1


	//   ....[76]....
        /*05b0*/ 	.word	0x000049d0
        /*05b4*/ 	.word	0x00000000
        /*05b8*/ 	.word	0x00000000
        /*05bc*/ 	.short	0x0101
        /*05be*/ 	.byte	0xff
	.zero		1


	//   ....[77]....
        /*05c0*/ 	.word	0x00005420
        /*05c4*/ 	.word	0x00000000
        /*05c8*/ 	.word	0x00000040
        /*05cc*/ 	.short	0x010a
        /*05ce*/ 	.byte	0xff
	.zero		1


	//   ....[78]....
        /*05d0*/ 	.word	0x00005490
        /*05d4*/ 	.word	0x00000071
        /*05d8*/ 	.word	0x00000090
        /*05dc*/ 	.short	0x010a
        /*05de*/ 	.byte	0xff
	.zero		1


	//   ....[79]....
        /*05e0*/ 	.word	0x00005570
        /*05e4*/ 	.word	0x00000000
        /*05e8*/ 	.word	0x00000040
        /*05ec*/ 	.short	0x010a
        /*05ee*/ 	.byte	0xff
	.zero		1


	//   ....[80]....
        /*05f0*/ 	.word	0x000056b0
        /*05f4*/ 	.word	0x00000000
        /*05f8*/ 	.word	0x00000000
        /*05fc*/ 	.short	0x0101
        /*05fe*/ 	.byte	0xff
	.zero		1


	//   ....[81]....
        /*0600*/ 	.word	0x00005710
        /*0604*/ 	.word	0x00000071
        /*0608*/ 	.word	0x00000090
        /*060c*/ 	.short	0x010a
        /*060e*/ 	.byte	0xff
	.zero		1


	//   ....[82]....
        /*0610*/ 	.word	0x00006260
        /*0614*/ 	.word	0x00000020
        /*0618*/ 	.word	0x00000040
        /*061c*/ 	.short	0x010a
        /*061e*/ 	.byte	0xff
	.zero		1


	//   ....[83]....
        /*0620*/ 	.word	0x00006320
        /*0624*/ 	.word	0x00000020
        /*0628*/ 	.word	0x00000040
        /*062c*/ 	.short	0x010a
        /*062e*/ 	.byte	0xff
	.zero		1


	//   ....[84]....
        /*0630*/ 	.word	0x00006440
        /*0634*/ 	.word	0x00000003
        /*0638*/ 	.word	0x00000000
        /*063c*/ 	.short	0x0101
        /*063e*/ 	.byte	0xff
	.zero		1


	//   ....[85]....
        /*0640*/ 	.word	0x00006880
        /*0644*/ 	.word	0x000000ff
        /*0648*/ 	.word	0x00000000
        /*064c*/ 	.short	0x0101
        /*064e*/ 	.byte	0x05
	.zero		1


	//   ....[86]....
        /*0650*/ 	.word	0x000070c0
        /*0654*/ 	.word	0x00000003
        /*0658*/ 	.word	0x000000e0
        /*065c*/ 	.short	0x010a
        /*065e*/ 	.byte	0xff
	.zero		1


	//   ....[87]....
        /*0660*/ 	.word	0x00007120
        /*0664*/ 	.word	0x00000002
        /*0668*/ 	.word	0x00000020
        /*066c*/ 	.short	0x010a
        /*066e*/ 	.byte	0xff
	.zero		1


	//   ....[88]....
        /*0670*/ 	.word	0x00007180
        /*0674*/ 	.word	0x00000002
        /*0678*/ 	.word	0x00000020
        /*067c*/ 	.short	0x010a
        /*067e*/ 	.byte	0xff
	.zero		1


	//   ....[89]....
        /*0680*/ 	.word	0x000071d0
        /*0684*/ 	.word	0x00000002
        /*0688*/ 	.word	0x00000070
        /*068c*/ 	.short	0x010a
        /*068e*/ 	.byte	0xff
	.zero		1


	//   ....[90]....
        /*0690*/ 	.word	0x00007230
        /*0694*/ 	.word	0x00000000
        /*0698*/ 	.word	0x00000000
        /*069c*/ 	.short	0x010a
        /*069e*/ 	.byte	0xff
	.zero		1


	//   ....[91]....
        /*06a0*/ 	.word	0x00007290
        /*06a4*/ 	.word	0x00000000
        /*06a8*/ 	.word	0x00000000
        /*06ac*/ 	.short	0x010a
        /*06ae*/ 	.byte	0xff
	.zero		1


	//   ....[92]....
        /*06b0*/ 	.word	0x000072f0
        /*06b4*/ 	.word	0x00000000
        /*06b8*/ 	.word	0x00000000
        /*06bc*/ 	.short	0x010a
        /*06be*/ 	.byte	0xff
	.zero		1


	//   ....[93]....
        /*06c0*/ 	.word	0x00007340
        /*06c4*/ 	.word	0x00000000
        /*06c8*/ 	.word	0x000000d0
        /*06cc*/ 	.short	0x010a
        /*06ce*/ 	.byte	0xff
	.zero		1


	//   ....[94]....
        /*06d0*/ 	.word	0x000073a0
        /*06d4*/ 	.word	0x00000000
        /*06d8*/ 	.word	0x00000080
        /*06dc*/ 	.short	0x010a
        /*06de*/ 	.byte	0xff
	.zero		1


	//   ....[95]....
        /*06e0*/ 	.word	0x000073f0
        /*06e4*/ 	.word	0x00000000
        /*06e8*/ 	.word	0x00000070
        /*06ec*/ 	.short	0x010a
        /*06ee*/ 	.byte	0xff
	.zero		1


	//   ....[96]....
        /*06f0*/ 	.word	0x00007450
        /*06f4*/ 	.word	0x00000000
        /*06f8*/ 	.word	0x00000080
        /*06fc*/ 	.short	0x010a
        /*06fe*/ 	.byte	0xff
	.zero		1


	//   ....[97]....
        /*0700*/ 	.word	0x000074a0
        /*0704*/ 	.word	0x00000000
        /*0708*/ 	.word	0x00000070
        /*070c*/ 	.short	0x010a
        /*070e*/ 	.byte	0xff
	.zero		1


	//   ....[98]....
        /*0710*/ 	.word	0x00007500
        /*0714*/ 	.word	0x00000003
        /*0718*/ 	.word	0x000000b0
        /*071c*/ 	.short	0x010a
        /*071e*/ 	.byte	0xff
	.zero		1


	//   ....[99]....
        /*0720*/ 	.word	0x00007560
        /*0724*/ 	.word	0x00000000
        /*0728*/ 	.word	0x00000000
        /*072c*/ 	.short	0x010a
        /*072e*/ 	.byte	0xff
	.zero		1


	//   ....[100]....
        /*0730*/ 	.word	0x000075c0
        /*0734*/ 	.word	0x00000000
        /*0738*/ 	.word	0x00000000
        /*073c*/ 	.short	0x010a
        /*073e*/ 	.byte	0xff
	.zero		1


	//   ....[101]....
        /*0740*/ 	.word	0x00007620
        /*0744*/ 	.word	0x00000000
        /*0748*/ 	.word	0x00000000
        /*074c*/ 	.short	0x010a
        /*074e*/ 	.byte	0xff
	.zero		1


	//   ....[102]....
        /*0750*/ 	.word	0x00007680
        /*0754*/ 	.word	0x00000000
        /*0758*/ 	.word	0x00000000
        /*075c*/ 	.short	0x010a
        /*075e*/ 	.byte	0xff
	.zero		1


	//   ....[103]....
        /*0760*/ 	.word	0x000076e0
        /*0764*/ 	.word	0x00000000
        /*0768*/ 	.word	0x00000000
        /*076c*/ 	.short	0x010a
        /*076e*/ 	.byte	0xff
	.zero		1


	//   ....[104]....
        /*0770*/ 	.word	0x00007730
        /*0774*/ 	.word	0x00000000
        /*0778*/ 	.word	0x00000070
        /*077c*/ 	.short	0x010a
        /*077e*/ 	.byte	0xff
	.zero		1


	//   ....[105]....
        /*0780*/ 	.word	0x00007790
        /*0784*/ 	.word	0x00000000
        /*0788*/ 	.word	0x00000068
        /*078c*/ 	.short	0x010a
        /*078e*/ 	.byte	0xff
	.zero		1


	//   ....[106]....
        /*0790*/ 	.word	0x000077f0
        /*0794*/ 	.word	0x00000003
        /*0798*/ 	.word	0x00000050
        /*079c*/ 	.short	0x010a
        /*079e*/ 	.byte	0xff
	.zero		1


	//   ....[107]....
        /*07a0*/ 	.word	0x00007850
        /*07a4*/ 	.word	0x00000003
        /*07a8*/ 	.word	0x00000058
        /*07ac*/ 	.short	0x010a
        /*07ae*/ 	.byte	0xff
	.zero		1


	//   ....[108]....
        /*07b0*/ 	.word	0x000078b0
        /*07b4*/ 	.word	0x00000000
        /*07b8*/ 	.word	0x00000050
        /*07bc*/ 	.short	0x010a
        /*07be*/ 	.byte	0xff
	.zero		1


	//   ....[109]....
        /*07c0*/ 	.word	0x00007900
        /*07c4*/ 	.word	0x00000000
        /*07c8*/ 	.word	0x00000070
        /*07cc*/ 	.short	0x010a
        /*07ce*/ 	.byte	0xff
	.zero		1


	//   ....[110]....
        /*07d0*/ 	.word	0x00007950
        /*07d4*/ 	.word	0x00000000
        /*07d8*/ 	.word	0x00000040
        /*07dc*/ 	.short	0x010a
        /*07de*/ 	.byte	0xff
	.zero		1


	//   ....[111]....
        /*07e0*/ 	.word	0x000079a0
        /*07e4*/ 	.word	0x00000071
        /*07e8*/ 	.word	0x00000090
        /*07ec*/ 	.short	0x010a
        /*07ee*/ 	.byte	0xff
	.zero		1


	//   ....[112]....
        /*07f0*/ 	.word	0x000079f0
        /*07f4*/ 	.word	0x00000020
        /*07f8*/ 	.word	0x00000040
        /*07fc*/ 	.short	0x010a
        /*07fe*/ 	.byte	0xff
	.zero		1


	//----- nvinfo : EIATTR_NUM_MBARRIERS
	.align		4
.L_47:
        /*0800*/ 	.byte	0x03, 0x38
        /*0802*/ 	.short	0x001e


	//----- nvinfo : EIATTR_EXIT_INSTR_OFFSETS
	.align		4
        /*0804*/ 	.byte	0x04, 0x1c
        /*0806*/ 	.short	(.L_49 - .L_48)


	//   ....[0]....
.L_48:
        /*0808*/ 	.word	0x000024d0


	//   ....[1]....
        /*080c*/ 	.word	0x000029c0


	//   ....[2]....
        /*0810*/ 	.word	0x00002a20


	//   ....[3]....
        /*0814*/ 	.word	0x000038a0


	//   ....[4]....
        /*0818*/ 	.word	0x000045b0


	//   ....[5]....
        /*081c*/ 	.word	0x000045f0


	//   ....[6]....
        /*0820*/ 	.word	0x000070b0


	//----- nvinfo : EIATTR_MAX_THREADS
	.align		4
.L_49:
        /*0824*/ 	.byte	0x04, 0x05
        /*0826*/ 	.short	(.L_51 - .L_50)
.L_50:
        /*0828*/ 	.word	0x00000100
        /*082c*/ 	.word	0x00000001
        /*0830*/ 	.word	0x00000001


	//----- nvinfo : EIATTR_CRS_STACK_SIZE
	.align		4
.L_51:
        /*0834*/ 	.byte	0x04, 0x1e
        /*0836*/ 	.short	(.L_53 - .L_52)
.L_52:
        /*0838*/ 	.word	0x00000000


	//----- nvinfo : EIATTR_CBANK_PARAM_SIZE
	.align		4
.L_53:
        /*083c*/ 	.byte	0x03, 0x19
        /*083e*/ 	.short	0x0800


	//----- nvinfo : EIATTR_PARAM_CBANK
	.align		4
        /*0840*/ 	.byte	0x04, 0x0a
        /*0842*/ 	.short	(.L_55 - .L_54)
	.align		4
.L_54:
        /*0844*/ 	.word	index@(.nv.constant0._ZN7cutlass13device_kernelINS_4gemm6kernel13GemmUniversalIN4cute5tupleIJiiiiEEENS1_10collective13CollectiveMmaINS1_35MainloopSm100TmaUmmaWarpSpecializedILi4ELi2ELi4ENS5_IJNS4_1CILi1EEESB_SB_EEEEENS5_IJNSA_ILi64EEENSA_ILi128EEESE_EEENS_12float_e4m3_tENS5_IJlSB_lEEESH_SI_NS4_8TiledMMAINS4_8MMA_AtomIJNS4_10MMA_TraitsINS4_19SM100_MMA_F8F6F4_SSEJSH_SH_fSE_SF_NS4_17integral_constantINS4_4UMMA5MajorELSP_0EEESQ_NSN_INSO_7ScaleInELSR_0EEESS_EEEEEENS4_6LayoutISC_NS5_IJNSA_ILi0EEESW_SW_EEEEENS5_IJNS4_10UnderscoreESZ_SZ_EEEEENS4_13SM90_TMA_LOADENS4_14ComposedLayoutINS4_7SwizzleILi2ELi4ELi3EEENS4_18smem_ptr_flag_bitsILi8EEENSV_INS5_IJNSA_ILi8EEESE_EEENS5_IJSE_SB_EEEEEEEvNS4_8identityES12_S1C_vS1D_EENS_8epilogue10collective18CollectiveEpilogueINS1F_23Sm100TmaWarpSpecializedILi2ELi2ELi32ELb0ELb0EEEJSG_NS5_IJNSV_ISE_SB_EES1K_EEESH_SI_SH_SI_NS1F_6fusion15FusionCallbacksIS1J_NS1M_17LinearCombinationISH_fSH_fLNS_15FloatRoundStyleE2EEESG_S1L_JEEENS4_5SM1004TMEM4LOAD26SM100_TMEM_LOAD_16dp32b32xES12_S1C_NS4_39AutoVectorizingCopyWithAssumedAlignmentILi128EEENS4_14SM90_TMA_STOREES1C_S1X_S1X_EEEvvEEEEvNT_6ParamsE)
        /*0848*/ 	.short	0x0380
        /*084a*/ 	.short	0x0800


	//----- nvinfo : EIATTR_SW_WAR
	.align		4
.L_55:
        /*084c*/ 	.byte	0x04, 0x36
        /*084e*/ 	.short	(.L_57 - .L_56)
.L_56:
        /*0850*/ 	.word	0x00000008
.L_57:


//--------------------- .nv.callgraph             --------------------------
	.section	.nv.callgraph,"",@"SHT_CUDA_CALLGRAPH"
	.align	4
	.sectionentsize	8
	.align		4
        /*0000*/ 	.word	0x00000000
	.align		4
        /*0004*/ 	.word	0xffffffff
	.align		4
        /*0008*/ 	.word	index@(_ZN7cutlass13device_kernelINS_4gemm6kernel13GemmUniversalIN4cute5tupleIJiiiiEEENS1_10collective13CollectiveMmaINS1_35MainloopSm100TmaUmmaWarpSpecializedILi4ELi2ELi4ENS5_IJNS4_1CILi1EEESB_SB_EEEEENS5_IJNSA_ILi64EEENSA_ILi128EEESE_EEENS_12float_e4m3_tENS5_IJlSB_lEEESH_SI_NS4_8TiledMMAINS4_8MMA_AtomIJNS4_10MMA_TraitsINS4_19SM100_MMA_F8F6F4_SSEJSH_SH_fSE_SF_NS4_17integral_constantINS4_4UMMA5MajorELSP_0EEESQ_NSN_INSO_7ScaleInELSR_0EEESS_EEEEEENS4_6LayoutISC_NS5_IJNSA_ILi0EEESW_SW_EEEEENS5_IJNS4_10UnderscoreESZ_SZ_EEEEENS4_13SM90_TMA_LOADENS4_14ComposedLayoutINS4_7SwizzleILi2ELi4ELi3EEENS4_18smem_ptr_flag_bitsILi8EEENSV_INS5_IJNSA_ILi8EEESE_EEENS5_IJSE_SB_EEEEEEEvNS4_8identityES12_S1C_vS1D_EENS_8epilogue10collective18CollectiveEpilogueINS1F_23Sm100TmaWarpSpecializedILi2ELi2ELi32ELb0ELb0EEEJSG_NS5_IJNSV_ISE_SB_EES1K_EEESH_SI_SH_SI_NS1F_6fusion15FusionCallbacksIS1J_NS1M_17LinearCombinationISH_fSH_fLNS_15FloatRoundStyleE2EEESG_S1L_JEEENS4_5SM1004TMEM4LOAD26SM100_TMEM_LOAD_16dp32b32xES12_S1C_NS4_39AutoVectorizingCopyWithAssumedAlignmentILi128EEENS4_14SM90_TMA_STOREES1C_S1X_S1X_EEEvvEEEEvNT_6ParamsE)
	.align		4
        /*000c*/ 	.word	index@(__assertfail)
	.align		4
        /*0010*/ 	.word	0x00000000
	.align		4
        /*0014*/ 	.word	0xfffffffe
	.align		4
        /*0018*/ 	.word	0x00000000
	.align		4
        /*001c*/ 	.word	0xfffffffd
	.align		4
        /*0020*/ 	.word	0x00000000
	.align		4
        /*0024*/ 	.word	0xfffffffc


//--------------------- .nv.constant4             --------------------------
	.section	.nv.constant4,"a",@progbits
	.align	8
	.align		8
.nv.constant4:
        /*0000*/ 	.dword	__assertfail
	.align		8
        /*0008*/ 	.dword	__unnamed_1
	.align		8
        /*0010*/ 	.dword	__unnamed_2
	.align		8
        /*0018*/ 	.dword	_ZN40_INTERNAL_561de841_4_k_cu_3b7aa40f_233884cuda3std3__45__cpo5beginE
	.align		8
        /*0020*/ 	.dword	_ZN40_INTERNAL_561de841_4_k_cu_3b7aa40f_233884cuda3std3__45__cpo3endE
	.align		8
        /*0028*/ 	.dword	_ZN40_INTERNAL_561de841_4_k_cu_3b7aa40f_233884cuda3std3__45__cpo6cbeginE
	.align		8
        /*0030*/ 	.dword	_ZN40_INTERNAL_561de841_4_k_cu_3b7aa40f_233884cuda3std3__45__cpo4cendE
	.align		8
        /*0038*/ 	.dword	_ZN40_INTERNAL_561de841_4_k_cu_3b7aa40f_233884cuda3std3__442_GLOBAL__N__561de841_4_k_cu_3b7aa40f_233886ignoreE
	.align		8
        /*0040*/ 	.dword	_ZN40_INTERNAL_561de841_4_k_cu_3b7aa40f_233884cuda3std3__419piecewise_constructE
	.align		8
        /*0048*/ 	.dword	_ZN40_INTERNAL_561de841_4_k_cu_3b7aa40f_233884cuda3std3__48in_placeE
	.align		8
        /*0050*/ 	.dword	_ZN40_INTERNAL_561de841_4_k_cu_3b7aa40f_233884cuda3std6ranges3__45__cpo4swapE
	.align		8
        /*0058*/ 	.dword	_ZN40_INTERNAL_561de841_4_k_cu_3b7aa40f_233884cuda3std6ranges3__45__cpo9iter_moveE
	.align		8
        /*0060*/ 	.dword	_ZN40_INTERNAL_561de841_4_k_cu_3b7aa40f_233884cute7productE
	.align		8
        /*0068*/ 	.dword	_ZN40_INTERNAL_561de841_4_k_cu_3b7aa40f_233884cute1_E
	.align		8
        /*0070*/ 	.dword	$str$25
	.align		8
        /*0078*/ 	.dword	$str$26
	.align		8
        /*0080*/ 	.dword	$str$27
	.align		8
        /*0088*/ 	.dword	$str$28


//--------------------- .text._ZN7cutlass13device_kernelINS_4gemm6kernel13GemmUniversalIN4cute5tupleIJiiiiEEENS1_10collective13CollectiveMmaINS1_35MainloopSm100TmaUmmaWarpSpecializedILi4ELi2ELi4ENS5_IJNS4_1CILi1EEESB_SB_EEEEENS5_IJNSA_ILi64EEENSA_ILi128EEESE_EEENS_12float_e4m3_tENS5_IJlSB_lEEESH_SI_NS4_8TiledMMAINS4_8MMA_AtomIJNS4_10MMA_TraitsINS4_19SM100_MMA_F8F6F4_SSEJSH_SH_fSE_SF_NS4_17integral_constantINS4_4UMMA5MajorELSP_0EEESQ_NSN_INSO_7ScaleInELSR_0EEESS_EEEEEENS4_6LayoutISC_NS5_IJNSA_ILi0EEESW_SW_EEEEENS5_IJNS4_10UnderscoreESZ_SZ_EEEEENS4_13SM90_TMA_LOADENS4_14ComposedLayoutINS4_7SwizzleILi2ELi4ELi3EEENS4_18smem_ptr_flag_bitsILi8EEENSV_INS5_IJNSA_ILi8EEESE_EEENS5_IJSE_SB_EEEEEEEvNS4_8identityES12_S1C_vS1D_EENS_8epilogue10collective18CollectiveEpilogueINS1F_23Sm100TmaWarpSpecializedILi2ELi2ELi32ELb0ELb0EEEJSG_NS5_IJNSV_ISE_SB_EES1K_EEESH_SI_SH_SI_NS1F_6fusion15FusionCallbacksIS1J_NS1M_17LinearCombinationISH_fSH_fLNS_15FloatRoundStyleE2EEESG_S1L_JEEENS4_5SM1004TMEM4LOAD26SM100_TMEM_LOAD_16dp32b32xES12_S1C_NS4_39AutoVectorizingCopyWithAssumedAlignmentILi128EEENS4_14SM90_TMA_STOREES1C_S1X_S1X_EEEvvEEEEvNT_6ParamsE --------------------------
	.section	.text._ZN7cutlass13device_kernelINS_4gemm6kernel13GemmUniversalIN4cute5tupleIJiiiiEEENS1_10collective13CollectiveMmaINS1_35MainloopSm100TmaUmmaWarpSpecializedILi4ELi2ELi4ENS5_IJNS4_1CILi1EEESB_SB_EEEEENS5_IJNSA_ILi64EEENSA_ILi128EEESE_EEENS_12float_e4m3_tENS5_IJlSB_lEEESH_SI_NS4_8TiledMMAINS4_8MMA_AtomIJNS4_10MMA_TraitsINS4_19SM100_MMA_F8F6F4_SSEJSH_SH_fSE_SF_NS4_17integral_constantINS4_4UMMA5MajorELSP_0EEESQ_NSN_INSO_7ScaleInELSR_0EEESS_EEEEEENS4_6LayoutISC_NS5_IJNSA_ILi0EEESW_SW_EEEEENS5_IJNS4_10UnderscoreESZ_SZ_EEEEENS4_13SM90_TMA_LOADENS4_14ComposedLayoutINS4_7SwizzleILi2ELi4ELi3EEENS4_18smem_ptr_flag_bitsILi8EEENSV_INS5_IJNSA_ILi8EEESE_EEENS5_IJSE_SB_EEEEEEEvNS4_8identityES12_S1C_vS1D_EENS_8epilogue10collective18CollectiveEpilogueINS1F_23Sm100TmaWarpSpecializedILi2ELi2ELi32ELb0ELb0EEEJSG_NS5_IJNSV_ISE_SB_EES1K_EEESH_SI_SH_SI_NS1F_6fusion15FusionCallbacksIS1J_NS1M_17LinearCombinationISH_fSH_fLNS_15FloatRoundStyleE2EEESG_S1L_JEEENS4_5SM1004TMEM4LOAD26SM100_TMEM_LOAD_16dp32b32xES12_S1C_NS4_39AutoVectorizingCopyWithAssumedAlignmentILi128EEENS4_14SM90_TMA_STOREES1C_S1X_S1X_EEEvvEEEEvNT_6ParamsE,"ax",@progbits
	.align	128
.text._ZN7cutlass13device_kernelINS_4gemm6kernel13GemmUniversalIN4cute5tupleIJiiiiEEENS1_10collective13CollectiveMmaINS1_35MainloopSm100TmaUmmaWarpSpecializedILi4ELi2ELi4ENS5_IJNS4_1CILi1EEESB_SB_EEEEENS5_IJNSA_ILi64EEENSA_ILi128EEESE_EEENS_12float_e4m3_tENS5_IJlSB_lEEESH_SI_NS4_8TiledMMAINS4_8MMA_AtomIJNS4_10MMA_TraitsINS4_19SM100_MMA_F8F6F4_SSEJSH_SH_fSE_SF_NS4_17integral_constantINS4_4UMMA5MajorELSP_0EEESQ_NSN_INSO_7ScaleInELSR_0EEESS_EEEEEENS4_6LayoutISC_NS5_IJNSA_ILi0EEESW_SW_EEEEENS5_IJNS4_10UnderscoreESZ_SZ_EEEEENS4_13SM90_TMA_LOADENS4_14ComposedLayoutINS4_7SwizzleILi2ELi4ELi3EEENS4_18smem_ptr_flag_bitsILi8EEENSV_INS5_IJNSA_ILi8EEESE_EEENS5_IJSE_SB_EEEEEEEvNS4_8identityES12_S1C_vS1D_EENS_8epilogue10collective18CollectiveEpilogueINS1F_23Sm100TmaWarpSpecializedILi2ELi2ELi32ELb0ELb0EEEJSG_NS5_IJNSV_ISE_SB_EES1K_EEESH_SI_SH_SI_NS1F_6fusion15FusionCallbacksIS1J_NS1M_17LinearCombinationISH_fSH_fLNS_15FloatRoundStyleE2EEESG_S1L_JEEENS4_5SM1004TMEM4LOAD26SM100_TMEM_LOAD_16dp32b32xES12_S1C_NS4_39AutoVectorizingCopyWithAssumedAlignmentILi128EEENS4_14SM90_TMA_STOREES1C_S1X_S1X_EEEvvEEEEvNT_6ParamsE:
        .type           _ZN7cutlass13device_kernelINS_4gemm6kernel13GemmUniversalIN4cute5tupleIJiiiiEEENS1_10collective13CollectiveMmaINS1_35MainloopSm100TmaUmmaWarpSpecializedILi4ELi2ELi4ENS5_IJNS4_1CILi1EEESB_SB_EEEEENS5_IJNSA_ILi64EEENSA_ILi128EEESE_EEENS_12float_e4m3_tENS5_IJlSB_lEEESH_SI_NS4_8TiledMMAINS4_8MMA_AtomIJNS4_10MMA_TraitsINS4_19SM100_MMA_F8F6F4_SSEJSH_SH_fSE_SF_NS4_17integral_constantINS4_4UMMA5MajorELSP_0EEESQ_NSN_INSO_7ScaleInELSR_0EEESS_EEEEEENS4_6LayoutISC_NS5_IJNSA_ILi0EEESW_SW_EEEEENS5_IJNS4_10UnderscoreESZ_SZ_EEEEENS4_13SM90_TMA_LOADENS4_14ComposedLayoutINS4_7SwizzleILi2ELi4ELi3EEENS4_18smem_ptr_flag_bitsILi8EEENSV_INS5_IJNSA_ILi8EEESE_EEENS5_IJSE_SB_EEEEEEEvNS4_8identityES12_S1C_vS1D_EENS_8epilogue10collective18CollectiveEpilogueINS1F_23Sm100TmaWarpSpecializedILi2ELi2ELi32ELb0ELb0EEEJSG_NS5_IJNSV_ISE_SB_EES1K_EEESH_SI_SH_SI_NS1F_6fusion15FusionCallbacksIS1J_NS1M_17LinearCombinationISH_fSH_fLNS_15FloatRoundStyleE2EEESG_S1L_JEEENS4_5SM1004TMEM4LOAD26SM100_TMEM_LOAD_16dp32b32xES12_S1C_NS4_39AutoVectorizingCopyWithAssumedAlignmentILi128EEENS4_14SM90_TMA_STOREES1C_S1X_S1X_EEEvvEEEEvNT_6ParamsE,@function
        .size           _ZN7cutlass13device_kernelINS_4gemm6kernel13GemmUniversalIN4cute5tupleIJiiiiEEENS1_10collective13CollectiveMmaINS1_35MainloopSm100TmaUmmaWarpSpecializedILi4ELi2ELi4ENS5_IJNS4_1CILi1EEESB_SB_EEEEENS5_IJNSA_ILi64EEENSA_ILi128EEESE_EEENS_12float_e4m3_tENS5_IJlSB_lEEESH_SI_NS4_8TiledMMAINS4_8MMA_AtomIJNS4_10MMA_TraitsINS4_19SM100_MMA_F8F6F4_SSEJSH_SH_fSE_SF_NS4_17integral_constantINS4_4UMMA5MajorELSP_0EEESQ_NSN_INSO_7ScaleInELSR_0EEESS_EEEEEENS4_6LayoutISC_NS5_IJNSA_ILi0EEESW_SW_EEEEENS5_IJNS4_10UnderscoreESZ_SZ_EEEEENS4_13SM90_TMA_LOADENS4_14ComposedLayoutINS4_7SwizzleILi2ELi4ELi3EEENS4_18smem_ptr_flag_bitsILi8EEENSV_INS5_IJNSA_ILi8EEESE_EEENS5_IJSE_SB_EEEEEEEvNS4_8identityES12_S1C_vS1D_EENS_8epilogue10collective18CollectiveEpilogueINS1F_23Sm100TmaWarpSpecializedILi2ELi2ELi32ELb0ELb0EEEJSG_NS5_IJNSV_ISE_SB_EES1K_EEESH_SI_SH_SI_NS1F_6fusion15FusionCallbacksIS1J_NS1M_17LinearCombinationISH_fSH_fLNS_15FloatRoundStyleE2EEESG_S1L_JEEENS4_5SM1004TMEM4LOAD26SM100_TMEM_LOAD_16dp32b32xES12_S1C_NS4_39AutoVectorizingCopyWithAssumedAlignmentILi128EEENS4_14SM90_TMA_STOREES1C_S1X_S1X_EEEvvEEEEvNT_6ParamsE,(.L_x_142 - _ZN7cutlass13device_kernelINS_4gemm6kernel13GemmUniversalIN4cute5tupleIJiiiiEEENS1_10collective13CollectiveMmaINS1_35MainloopSm100TmaUmmaWarpSpecializedILi4ELi2ELi4ENS5_IJNS4_1CILi1EEESB_SB_EEEEENS5_IJNSA_ILi64EEENSA_ILi128EEESE_EEENS_12float_e4m3_tENS5_IJlSB_lEEESH_SI_NS4_8TiledMMAINS4_8MMA_AtomIJNS4_10MMA_TraitsINS4_19SM100_MMA_F8F6F4_SSEJSH_SH_fSE_SF_NS4_17integral_constantINS4_4UMMA5MajorELSP_0EEESQ_NSN_INSO_7ScaleInELSR_0EEESS_EEEEEENS4_6LayoutISC_NS5_IJNSA_ILi0EEESW_SW_EEEEENS5_IJNS4_10UnderscoreESZ_SZ_EEEEENS4_13SM90_TMA_LOADENS4_14ComposedLayoutINS4_7SwizzleILi2ELi4ELi3EEENS4_18smem_ptr_flag_bitsILi8EEENSV_INS5_IJNSA_ILi8EEESE_EEENS5_IJSE_SB_EEEEEEEvNS4_8identityES12_S1C_vS1D_EENS_8epilogue10collective18CollectiveEpilogueINS1F_23Sm100TmaWarpSpecializedILi2ELi2ELi32ELb0ELb0EEEJSG_NS5_IJNSV_ISE_SB_EES1K_EEESH_SI_SH_SI_NS1F_6fusion15FusionCallbacksIS1J_NS1M_17LinearCombinationISH_fSH_fLNS_15FloatRoundStyleE2EEESG_S1L_JEEENS4_5SM1004TMEM4LOAD26SM100_TMEM_LOAD_16dp32b32xES12_S1C_NS4_39AutoVectorizingCopyWithAssumedAlignmentILi128EEENS4_14SM90_TMA_STOREES1C_S1X_S1X_EEEvvEEEEvNT_6ParamsE)
        .other          _ZN7cutlass13device_kernelINS_4gemm6kernel13GemmUniversalIN4cute5tupleIJiiiiEEENS1_10collective13CollectiveMmaINS1_35MainloopSm100TmaUmmaWarpSpecializedILi4ELi2ELi4ENS5_IJNS4_1CILi1EEESB_SB_EEEEENS5_IJNSA_ILi64EEENSA_ILi128EEESE_EEENS_12float_e4m3_tENS5_IJlSB_lEEESH_SI_NS4_8TiledMMAINS4_8MMA_AtomIJNS4_10MMA_TraitsINS4_19SM100_MMA_F8F6F4_SSEJSH_SH_fSE_SF_NS4_17integral_constantINS4_4UMMA5MajorELSP_0EEESQ_NSN_INSO_7ScaleInELSR_0EEESS_EEEEEENS4_6LayoutISC_NS5_IJNSA_ILi0EEESW_SW_EEEEENS5_IJNS4_10UnderscoreESZ_SZ_EEEEENS4_13SM90_TMA_LOADENS4_14ComposedLayoutINS4_7SwizzleILi2ELi4ELi3EEENS4_18smem_ptr_flag_bitsILi8EEENSV_INS5_IJNSA_ILi8EEESE_EEENS5_IJSE_SB_EEEEEEEvNS4_8identityES12_S1C_vS1D_EENS_8epilogue10collective18CollectiveEpilogueINS1F_23Sm100TmaWarpSpecializedILi2ELi2ELi32ELb0ELb0EEEJSG_NS5_IJNSV_ISE_SB_EES1K_EEESH_SI_SH_SI_NS1F_6fusion15FusionCallbacksIS1J_NS1M_17LinearCombinationISH_fSH_fLNS_15FloatRoundStyleE2EEESG_S1L_JEEENS4_5SM1004TMEM4LOAD26SM100_TMEM_LOAD_16dp32b32xES12_S1C_NS4_39AutoVectorizingCopyWithAssumedAlignmentILi128EEENS4_14SM90_TMA_STOREES1C_S1X_S1X_EEEvvEEEEvNT_6ParamsE,@"STO_CUDA_ENTRY STV_DEFAULT"
_ZN7cutlass13device_kernelINS_4gemm6kernel13GemmUniversalIN4cute5tupleIJiiiiEEENS1_10collective13CollectiveMmaINS1_35MainloopSm100TmaUmmaWarpSpecializedILi4ELi2ELi4ENS5_IJNS4_1CILi1EEESB_SB_EEEEENS5_IJNSA_ILi64EEENSA_ILi128EEESE_EEENS_12float_e4m3_tENS5_IJlSB_lEEESH_SI_NS4_8TiledMMAINS4_8MMA_AtomIJNS4_10MMA_TraitsINS4_19SM100_MMA_F8F6F4_SSEJSH_SH_fSE_SF_NS4_17integral_constantINS4_4UMMA5MajorELSP_0EEESQ_NSN_INSO_7ScaleInELSR_0EEESS_EEEEEENS4_6LayoutISC_NS5_IJNSA_ILi0EEESW_SW_EEEEENS5_IJNS4_10UnderscoreESZ_SZ_EEEEENS4_13SM90_TMA_LOADENS4_14ComposedLayoutINS4_7SwizzleILi2ELi4ELi3EEENS4_18smem_ptr_flag_bitsILi8EEENSV_INS5_IJNSA_ILi8EEESE_EEENS5_IJSE_SB_EEEEEEEvNS4_8identityES12_S1C_vS1D_EENS_8epilogue10collective18CollectiveEpilogueINS1F_23Sm100TmaWarpSpecializedILi2ELi2ELi32ELb0ELb0EEEJSG_NS5_IJNSV_ISE_SB_EES1K_EEESH_SI_SH_SI_NS1F_6fusion15FusionCallbacksIS1J_NS1M_17LinearCombinationISH_fSH_fLNS_15FloatRoundStyleE2EEESG_S1L_JEEENS4_5SM1004TMEM4LOAD26SM100_TMEM_LOAD_16dp32b32xES12_S1C_NS4_39AutoVectorizingCopyWithAssumedAlignmentILi128EEENS4_14SM90_TMA_STOREES1C_S1X_S1X_EEEvvEEEEvNT_6ParamsE:
[----:B------:R-:W1:Y:S01]  /*0000*/  LDC R1, c[0x0][0x37c] ;  /* 0x0000df00ff017b82 */ /* 0x000e620000000800 */
[----:B------:R-:W2:Y:S01]  /*0010*/  S2R R108, SR_TID.X ;  /* 0x00000000006c7919 */ /* 0x000ea20000002100 */
[----:B------:R-:W3:Y:S01]  /*0020*/  LDCU.64 UR4, c[0x0][0x890] ;  /* 0x00011200ff0477ac */ /* 0x000ee20008000a00 */
[----:B------:R-:W-:Y:S02]  /*0030*/  PRMT R95, RZ, 0x7610, R95 ;  /* 0x00007610ff5f7816 */ /* 0x000fe4000000005f */
[----:B------:R-:W-:Y:S01]  /*0040*/  ELECT P5, URZ, PT ;  /* 0x0000000000ff782f */ /* 0x000fe200038a0000 */
[----:B------:R-:W4:Y:S01]  /*0050*/  LDCU.64 UR46, c[0x0][0x358] ;  /* 0x00006b00ff2e77ac */ /* 0x000f220008000a00 */
[----:B---3--:R-:W-:-:S04]  /*0060*/  UISETP.NE.U32.AND UP0, UPT, UR4, URZ, UPT ;  /* 0x000000ff0400728c */ /* 0x008fc8000bf05070 */
[----:B------:R-:W-:Y:S01]  /*0070*/  UISETP.NE.AND.EX UP0, UPT, UR5, URZ, UPT, UP0 ;  /* 0x000000ff0500728c */ /* 0x000fe2000bf05300 */
[----:B--2---:R-:W-:-:S05]  /*0080*/  SHF.R.U32.HI R101, RZ, 0x5, R108 ;  /* 0x00000005ff657819 */ /* 0x004fca000001166c */
[----:B------:R-:W2:Y:S02]  /*0090*/  SHFL.IDX PT, R0, R101, RZ, 0x1f ;  /* 0x00001fff65007589 */ /* 0x000ea400000e0000 */
[----:B--2---:R-:W-:Y:S01]  /*00a0*/  R2UR UR8, R0 ;  /* 0x00000000000872ca */ /* 0x004fe200000e0000 */
[----:B-1--4-:R-:W-:-:S14]  /*00b0*/  BRA.U UP0, `(.L_x_0) ;  /* 0x00000001002c7547 */ /* 0x012fdc000b800000 */
[----:B------:R-:W1:Y:S02]  /*00c0*/  LDCU.64 UR6, c[0x0][0x888] ;  /* 0x00011100ff0677ac */ /* 0x000e640008000a00 */
[----:B-1----:R-:W-:-:S04]  /*00d0*/  UISETP.NE.U32.AND UP0, UPT, UR6, URZ, UPT ;  /* 0x000000ff0600728c */ /* 0x002fc8000bf05070 */
[----:B------:R-:W-:-:S09]  /*00e0*/  UISETP.NE.AND.EX UP0, UPT, UR7, URZ, UPT, UP0 ;  /* 0x000000ff0700728c */ /* 0x000fd2000bf05300 */
[----:B------:R-:W-:Y:S05]  /*00f0*/  BRA.U !UP0, `(.L_x_1) ;  /* 0x0000000108107547 */ /* 0x000fea000b800000 */
[----:B------:R-:W1:Y:S02]  /*0100*/  LDC.64 R2, c[0x0][0x888] ;  /* 0x00022200ff027b82 */ /* 0x000e640000000a00 */
[----:B-1----:R1:W5:Y:S01]  /*0110*/  LDG.E R49, desc[UR46][R2.64] ;  /* 0x0000002e02317981 */ /* 0x002362000c1e1900 */
[----:B------:R-:W-:Y:S01]  /*0120*/  HFMA2 R95, -RZ, RZ, 0, 5.9604644775390625e-08 ;  /* 0x00000001ff5f7431 */ /* 0x000fe200000001ff */
[----:B------:R-:W-:Y:S05]  /*0130*/  BRA `(.L_x_0) ;  /* 0x00000000000c7947 */ /* 0x000fea0003800000 */
.L_x_1:
[----:B------:R-:W1:Y:S01]  /*0140*/  LDCU UR6, c[0x0][0x880] ;  /* 0x00011000ff0677ac */ /* 0x000e620008000800 */
[----:B------:R-:W-:Y:S01]  /*0150*/  HFMA2 R95, -RZ, RZ, 0, 5.9604644775390625e-08 ;  /* 0x00000001ff5f7431 */ /* 0x000fe200000001ff */
[----:B-1----:R-:W-:-:S07]  /*0160*/  MOV R49, UR6 ;  /* 0x0000000600317c02 */ /* 0x002fce0008000f00 */
.L_x_0:
[----:B------:R-:W2:Y:S02]  /*0170*/  LDCU.64 UR6, c[0x0][0x8b0] ;  /* 0x00011600ff0677ac */ /* 0x000ea40008000a00 */
[----:B--2---:R-:W-:-:S04]  /*0180*/  UISETP.NE.U32.AND UP0, UPT, UR6, URZ, UPT ;  /* 0x000000ff0600728c */ /* 0x004fc8000bf05070 */
[----:B------:R-:W-:-:S09]  /*0190*/  UISETP.NE.AND.EX UP0, UPT, UR7, URZ, UPT, UP0 ;  /* 0x000000ff0700728c */ /* 0x000fd2000bf05300 */
[----:B------:R-:W-:Y:S05]  /*01a0*/  BRA.U UP0, `(.L_x_2) ;  /* 0x0000000100247547 */ /* 0x000fea000b800000 */
[----:B------:R-:W2:Y:S02]  /*01b0*/  LDCU.64 UR6, c[0x0][0x8a8] ;  /* 0x00011500ff0677ac */ /* 0x000ea40008000a00 */
[----:B--2---:R-:W-:-:S04]  /*01c0*/  UISETP.NE.U32.AND UP0, UPT, UR6, URZ, UPT ;  /* 0x000000ff0600728c */ /* 0x004fc8000bf05070 */
[----:B------:R-:W-:-:S09]  /*01d0*/  UISETP.NE.AND.EX UP0, UPT, UR7, URZ, UPT, UP0 ;  /* 0x000000ff0700728c */ /* 0x000fd2000bf05300 */
[----:B------:R-:W-:Y:S05]  /*01e0*/  BRA.U !UP0, `(.L_x_3) ;  /* 0x00000001080c7547 */ /* 0x000fea000b800000 */
[----:B-1----:R-:W1:Y:S02]  /*01f0*/  LDC.64 R2, c[0x0][0x8a8] ;  /* 0x00022a00ff027b82 */ /* 0x002e640000000a00 */
[----:B-1----:R2:W5:Y:S01]  /*0200*/  LDG.E R47, desc[UR46][R2.64] ;  /* 0x0000002e022f7981 */ /* 0x002562000c1e1900 */
[----:B------:R-:W-:Y:S05]  /*0210*/  BRA `(.L_x_2) ;  /* 0x0000000000087947 */ /* 0x000fea0003800000 */
.L_x_3:
[----:B------:R-:W2:Y:S02]  /*0220*/  LDCU UR6, c[0x0][0x8a0] ;  /* 0x00011400ff0677ac */ /* 0x000ea40008000800 */
[----:B--2---:R-:W-:Y:S02]  /*0230*/  MOV R47, UR6 ;  /* 0x00000006002f7c02 */ /* 0x004fe40008000f00 */
.L_x_2:
[----:B------:R-:W-:Y:S01]  /*0240*/  IMAD.U32 R0, RZ, RZ, UR8 ;  /* 0x00000008ff007e24 */ /* 0x000fe2000f8e00ff */
[----:B------:R-:W-:Y:S04]  /*0250*/  BSSY.RECONVERGENT B0, `(.L_x_4) ;  /* 0x000000c000007945 */ /* 0x000fe80003800200 */
[C---:B------:R-:W-:Y:S02]  /*0260*/  ISETP.NE.OR P1, PT, R0.reuse, 0x1, !P5 ;  /* 0x000000010000780c */ /* 0x040fe40006f25670 */
[----:B------:R-:W-:-:S11]  /*0270*/  ISETP.NE.OR P0, PT, R0, 0x3, !P5 ;  /* 0x000000030000780c */ /* 0x000fd60006f05670 */
[----:B------:R-:W-:Y:S05]  /*0280*/  @P1 BRA `(.L_x_5) ;  /* 0x0000000000201947 */ /* 0x000fea0003800000 */
[----:B------:R-:W3:Y:S02]  /*0290*/  LDCU.64 UR6, c[0x0][0x348] ;  /* 0x00006900ff0677ac */ /* 0x000ee40008000a00 */
[----:B---3--:R-:W-:Y:S02]  /*02a0*/  UIADD3 UR10, UP1, UPT, UR6, 0x80, URZ ;  /* 0x00000080060a7890 */ /* 0x008fe4000ff3e0ff */
[----:B------:R-:W-:Y:S02]  /*02b0*/  UIADD3 UR6, UP0, UPT, UR6, 0x180, URZ ;  /* 0x0000018006067890 */ /* 0x000fe4000ff1e0ff */
[----:B------:R-:W-:Y:S02]  /*02c0*/  UIADD3.X UR11, UPT, UPT, URZ, UR7, URZ, UP1, !UPT ;  /* 0x00000007ff0b7290 */ /* 0x000fe40008ffe4ff */
[----:B------:R-:W-:-:S07]  /*02d0*/  UIADD3.X UR7, UPT, UPT, URZ, UR7, URZ, UP0, !UPT ;  /* 0x00000007ff077290 */ /* 0x000fce00087fe4ff */
[----:B------:R3:W-:Y:S02]  /*02e0*/  UTMACCTL.PF [UR10] ;  /* 0x000000000a0079b9 */ /* 0x0007e40008040000 */
[----:B------:R3:W-:Y:S02]  /*02f0*/  UTMACCTL.PF [UR6] ;  /* 0x00000000060079b9 */ /* 0x0007e40008040000 */
[----:B---3--:R-:W-:Y:S01]  /*0300*/  NOP ;  /* 0x0000000000007918 */ /* 0x008fe20000000000 */
.L_x_5:
[----:B------:R-:W-:Y:S05]  /*0310*/  BSYNC.RECONVERGENT B0 ;  /* 0x0000000000007941 */ /* 0x000fea0003800200 */
.L_x_4:
[----:B------:R-:W-:Y:S04]  /*0320*/  BSSY.RECONVERGENT B0, `(.L_x_6) ;  /* 0x000000a000007945 */ /* 0x000fe80003800200 */
        /* <DEDUP_REMOVED lines=9> */
.L_x_7:
[----:B------:R-:W-:Y:S05]  /*03c0*/  BSYNC.RECONVERGENT B0 ;  /* 0x0000000000007941 */ /* 0x000fea0003800200 */
.L_x_6:
[----:B------:R-:W3:Y:S01]  /*03d0*/  LDCU.64 UR6, c[0x0][0x888] ;  /* 0x00011100ff0677ac */ /* 0x000ee20008000a00 */
[----:B------:R-:W-:Y:S02]  /*03e0*/  UISETP.EQ.U32.AND UP1, UPT, UR4, URZ, UPT ;  /* 0x000000ff0400728c */ /* 0x000fe4000bf22070 */
[----:B------:R-:W-:Y:S02]  /*03f0*/  UPLOP3.LUT UP2, UPT, UPT, UPT, UPT, 0x80, 0x8 ;  /* 0x000000000008789c */ /* 0x000fe40003f4f070 */
[----:B---3--:R-:W-:-:S04]  /*0400*/  UISETP.NE.U32.AND UP0, UPT, UR6, URZ, UPT ;  /* 0x000000ff0600728c */ /* 0x008fc8000bf05070 */
[----:B------:R-:W-:-:S04]  /*0410*/  UISETP.NE.AND.EX UP0, UPT, UR7, URZ, UPT, UP0 ;  /* 0x000000ff0700728c */ /* 0x000fc8000bf05300 */
[----:B------:R-:W-:-:S04]  /*0420*/  UISETP.EQ.OR.EX UP3, UPT, UR5, URZ, !UP0, UP1 ;  /* 0x000000ff0500728c */ /* 0x000fc8000c762710 */
[----:B------:R-:W-:-:S05]  /*0430*/  UP2UR UR50, UPR, URZ, 0x8 ;  /* 0x00000008ff327883 */ /* 0x000fca0008000000 */
[----:B------:R-:W-:Y:S07]  /*0440*/  BRA.U !UP3, `(.L_x_8) ;  /* 0x000000010b207547 */ /* 0x000fee000b800000 */
[----:B------:R-:W-:Y:S01]  /*0450*/  UISETP.NE.U32.AND UP2, UPT, UR4, URZ, UPT ;  /* 0x000000ff0400728c */ /* 0x000fe2000bf45070 */
[----:B-----5:R-:W-:Y:S01]  /*0460*/  FSETP.NEU.AND P0, PT, R49, RZ, PT ;  /* 0x000000ff3100720b */ /* 0x020fe20003f0d000 */
[----:B------:R-:W-:Y:S02]  /*0470*/  USEL UR4, URZ, 0xffffffff, UP0 ;  /* 0xffffffffff047887 */ /* 0x000fe40008000000 */
[----:B------:R-:W-:-:S10]  /*0480*/  UISETP.NE.AND.EX UP2, UPT, UR5, URZ, UPT, UP2 ;  /* 0x000000ff0500728c */ /* 0x000fd4000bf45320 */
[----:B------:R-:W-:Y:S01]  /*0490*/  VOTEU.ANY UP1, P0 ;  /* 0x0000000000ff7886 */ /* 0x000fe20000020100 */
[----:B------:R-:W-:-:S04]  /*04a0*/  @!UP2 USEL UR4, URZ, 0xffffffff, UP1 ;  /* 0xffffffffff04a887 */ /* 0x000fc80008800000 */
[----:B------:R-:W-:-:S04]  /*04b0*/  ULOP3.LUT UR4, UR4, 0x1, URZ, 0xc0, !UPT ;  /* 0x0000000104047892 */ /* 0x000fc8000f8ec0ff */
[----:B------:R-:W-:-:S11]  /*04c0*/  UISETP.NE.U32.AND UP2, UPT, UR4, 0x1, UPT ;  /* 0x000000010400788c */ /* 0x000fd6000bf45070 */
.L_x_8:
[----:B-12---:R-:W1:Y:S01]  /*04d0*/  SHFL.IDX PT, R2, R101, RZ, 0x1f ;  /* 0x00001fff65027589 */ /* 0x006e6200000e0000 */
[----:B------:R-:W-:-:S04]  /*04e0*/  UISETP.NE.AND UP1, UPT, UR8, 0x2, UPT ;  /* 0x000000020800788c */ /* 0x000fc8000bf25270 */
[----:B------:R-:W-:Y:S01]  /*04f0*/  USEL UR6, URZ, 0x1, UP1 ;  /* 0x00000001ff067887 */ /* 0x000fe20008800000 */
[----:B-1----:R-:W-:-:S13]  /*0500*/  ISETP.NE.AND P0, PT, R2, RZ, PT ;  /* 0x000000ff0200720c */ /* 0x002fda0003f05270 */
[----:B------:R-:W-:Y:S05]  /*0510*/  @P0 BRA `(.L_x_9) ;  /* 0x0000000000480947 */ /* 0x000fea0003800000 */
[----:B------:R-:W1:Y:S01]  /*0520*/  S2UR UR5, SR_CgaCtaId ;  /* 0x00000000000579c3 */ /* 0x000e620000008800 */
[----:B------:R-:W-:Y:S01]  /*0530*/  UMOV UR7, 0x400 ;  /* 0x0000040000077882 */ /* 0x000fe20000000000 */
[----:B------:R-:W-:Y:S01]  /*0540*/  UMOV UR4, 0x1 ;  /* 0x0000000100047882 */ /* 0x000fe20000000000 */
[----:B------:R-:W-:Y:S01]  /*0550*/  ELECT P0, URZ, PT ;  /* 0x0000000000ff782f */ /* 0x000fe20003800000 */
[----:B------:R-:W-:-:S04]  /*0560*/  UIADD3 UR10, UPT, UPT, -UR4, 0x100000, URZ ;  /* 0x00100000040a7890 */ /* 0x000fc8000fffe1ff */
[----:B------:R-:W-:Y:S02]  /*0570*/  USHF.L.U32 UR11, UR10, 0xb, URZ ;  /* 0x0000000b0a0b7899 */ /* 0x000fe400080006ff */
[----:B------:R-:W-:Y:S02]  /*0580*/  USHF.L.U32 UR10, UR10, 0x1, URZ ;  /* 0x000000010a0a7899 */ /* 0x000fe400080006ff */
[----:B-1----:R-:W-:Y:S01]  /*0590*/  ULEA UR5, UR5, UR7, 0x18 ;  /* 0x0000000705057291 */ /* 0x002fe2000f8ec0ff */
[----:B------:R-:W1:Y:S11]  /*05a0*/  FENCE.VIEW.ASYNC.S ;  /* 0x00000000000073c6 */ /* 0x000e760000000000 */
[----:B-1----:R1:W2:Y:S01]  /*05b0*/  SYNCS.EXCH.64 URZ, [UR5], UR10 ;  /* 0x0000000a05ff75b2 */ /* 0x0022a20008000100 */
[----:B------:R1:W3:Y:S01]  /*05c0*/  SYNCS.EXCH.64 URZ, [UR5+0x20], UR10 ;  /* 0x0000200a05ff75b2 */ /* 0x0002e20008000100 */
[----:B------:R1:W4:Y:S01]  /*05d0*/  SYNCS.EXCH.64 URZ, [UR5+0x8], UR10 ;  /* 0x0000080a05ff75b2 */ /* 0x0003220008000100 */
[----:B------:R1:W1:Y:S01]  /*05e0*/  SYNCS.EXCH.64 URZ, [UR5+0x28], UR10 ;  /* 0x0000280a05ff75b2 */ /* 0x0002620008000100 */
[----:B------:R1:W1:Y:S01]  /*05f0*/  SYNCS.EXCH.64 URZ, [UR5+0x10], UR10 ;  /* 0x0000100a05ff75b2 */ /* 0x0002620008000100 */
[----:B------:R1:W1:Y:S01]  /*0600*/  SYNCS.EXCH.64 URZ, [UR5+0x30], UR10 ;  /* 0x0000300a05ff75b2 */ /* 0x0002620008000100 */
[----:B------:R1:W1:Y:S01]  /*0610*/  SYNCS.EXCH.64 URZ, [UR5+0x18], UR10 ;  /* 0x0000180a05ff75b2 */ /* 0x0002620008000100 */
[----:B------:R1:W1:Y:S01]  /*0620*/  SYNCS.EXCH.64 URZ, [UR5+0x38], UR10 ;  /* 0x0000380a05ff75b2 */ /* 0x0002620008000100 */
[----:B------:R-:W-:Y:S01]  /*0630*/  NOP ;  /* 0x0000000000007918 */ /* 0x000fe20000000000 */
.L_x_9:
[----:B------:R-:W2:Y:S01]  /*0640*/  SHFL.IDX PT, R2, R101, RZ, 0x1f ;  /* 0x00001fff65027589 */ /* 0x000ea200000e0000 */
[----:B------:R-:W-:Y:S01]  /*0650*/  NOP ;  /* 0x0000000000007918 */ /* 0x000fe20000000000 */
[----:B--2---:R-:W-:-:S13]  /*0660*/  ISETP.NE.AND P0, PT, R2, 0x1, PT ;  /* 0x000000010200780c */ /* 0x004fda0003f05270 */
[----:B------:R-:W-:Y:S05]  /*0670*/  @P0 BRA `(.L_x_10) ;  /* 0x0000000000480947 */ /* 0x000fea0003800000 */
[----:B------:R-:W2:Y:S01]  /*0680*/  S2UR UR7, SR_CgaCtaId ;  /* 0x00000000000779c3 */ /* 0x000ea20000008800 */
[----:B------:R-:W-:Y:S01]  /*0690*/  UMOV UR9, 0x400 ;  /* 0x0000040000097882 */ /* 0x000fe20000000000 */
[----:B-1----:R-:W-:Y:S01]  /*06a0*/  UMOV UR5, 0x20 ;  /* 0x0000002000057882 */ /* 0x002fe20000000000 */
[----:B------:R-:W-:Y:S01]  /*06b0*/  UMOV UR4, 0x80 ;  /* 0x0000008000047882 */ /* 0x000fe20000000000 */
[----:B------:R-:W-:-:S04]  /*06c0*/  UIADD3 UR10, UPT, UPT, -UR5, 0x100000, URZ ;  /* 0x00100000050a7890 */ /* 0x000fc8000fffe1ff */
[----:B------:R-:W-:Y:S02]  /*06d0*/  USHF.L.U32 UR11, UR10, 0xb, URZ ;  /* 0x0000000b0a0b7899 */ /* 0x000fe400080006ff */
[----:B------:R-:W-:Y:S02]  /*06e0*/  USHF.L.U32 UR10, UR10, 0x1, URZ ;  /* 0x000000010a0a7899 */ /* 0x000fe400080006ff */
[----:B------:R-:W-:-:S04]  /*06f0*/  UIADD3 UR4, UPT, UPT, -UR4, 0x100000, URZ ;  /* 0x0010000004047890 */ /* 0x000fc8000fffe1ff */
[----:B------:R-:W-:Y:S02]  /*0700*/  USHF.L.U32 UR5, UR4, 0xb, URZ ;  /* 0x0000000b04057899 */ /* 0x000fe400080006ff */
[----:B------:R-:W-:Y:S01]  /*0710*/  USHF.L.U32 UR4, UR4, 0x1, URZ ;  /* 0x0000000104047899 */ /* 0x000fe200080006ff */
[----:B------:R-:W-:Y:S01]  /*0720*/  ELECT P0, URZ, PT ;  /* 0x0000000000ff782f */ /* 0x000fe20003800000 */
[----:B--2---:R-:W-:Y:S01]  /*0730*/  ULEA UR7, UR7, UR9, 0x18 ;  /* 0x0000000907077291 */ /* 0x004fe2000f8ec0ff */
[----:B------:R-:W1:Y:S11]  /*0740*/  FENCE.VIEW.ASYNC.S ;  /* 0x00000000000073c6 */ /* 0x000e760000000000 */
[----:B-1----:R2:W1:Y:S01]  /*0750*/  SYNCS.EXCH.64 URZ, [UR7+0x40], UR10 ;  /* 0x0000400a07ff75b2 */ /* 0x0024620008000100 */
[----:B------:R2:W1:Y:S01]  /*0760*/  SYNCS.EXCH.64 URZ, [UR7+0x50], UR4 ;  /* 0x0000500407ff75b2 */ /* 0x0004620008000100 */
[----:B------:R2:W1:Y:S01]  /*0770*/  SYNCS.EXCH.64 URZ, [UR7+0x48], UR10 ;  /* 0x0000480a07ff75b2 */ /* 0x0004620008000100 */
[----:B------:R2:W1:Y:S02]  /*0780*/  SYNCS.EXCH.64 URZ, [UR7+0x58], UR4 ;  /* 0x0000580407ff75b2 */ /* 0x0004640008000100 */
[----:B--2---:R-:W-:Y:S01]  /*0790*/  NOP ;  /* 0x0000000000007918 */ /* 0x004fe20000000000 */
.L_x_10:
[----:B------:R-:W2:Y:S01]  /*07a0*/  SHFL.IDX PT, R2, R101, RZ, 0x1f ;  /* 0x00001fff65027589 */ /* 0x000ea200000e0000 */
[----:B------:R-:W-:Y:S01]  /*07b0*/  NOP ;  /* 0x0000000000007918 */ /* 0x000fe20000000000 */
[----:B--2---:R-:W-:-:S13]  /*07c0*/  ISETP.NE.AND P0, PT, R2, 0x3, PT ;  /* 0x000000030200780c */ /* 0x004fda0003f05270 */
[----:B------:R-:W-:Y:S05]  /*07d0*/  @P0 BRA `(.L_x_11) ;  /* 0x0000000000300947 */ /* 0x000fea0003800000 */
[----:B-1----:R-:W1:Y:S01]  /*07e0*/  S2UR UR5, SR_CgaCtaId ;  /* 0x00000000000579c3 */ /* 0x002e620000008800 */
        /* <DEDUP_REMOVED lines=8> */
[----:B-1----:R2:W1:Y:S01]  /*0870*/  SYNCS.EXCH.64 URZ, [UR5+0x60], UR10 ;  /* 0x0000600a05ff75b2 */ /* 0x0024620008000100 */
[----:B------:R2:W1:Y:S02]  /*0880*/  SYNCS.EXCH.64 URZ, [UR5+0x68], UR10 ;  /* 0x0000680a05ff75b2 */ /* 0x0004640008000100 */
[----:B--2---:R-:W-:Y:S01]  /*0890*/  NOP ;  /* 0x0000000000007918 */ /* 0x004fe20000000000 */
.L_x_11:
[----:B------:R-:W2:Y:S01]  /*08a0*/  SHFL.IDX PT, R2, R101, RZ, 0x1f ;  /* 0x00001fff65027589 */ /* 0x000ea200000e0000 */
[----:B------:R-:W-:Y:S01]  /*08b0*/  NOP ;  /* 0x0000000000007918 */ /* 0x000fe20000000000 */
[----:B--2---:R-:W-:-:S13]  /*08c0*/  ISETP.NE.AND P0, PT, R2, 0x4, PT ;  /* 0x000000040200780c */ /* 0x004fda0003f05270 */
[----:B------:R-:W-:Y:S05]  /*08d0*/  @P0 BRA `(.L_x_12) ;  /* 0x00000000004c0947 */ /* 0x000fea0003800000 */
[----:B-1----:R-:W1:Y:S01]  /*08e0*/  S2UR UR5, SR_CgaCtaId ;  /* 0x00000000000579c3 */ /* 0x002e620000008800 */
[----:B------:R-:W-:Y:S01]  /*08f0*/  UMOV UR9, 0x100 ;  /* 0x0000010000097882 */ /* 0x000fe20000000000 */
[----:B------:R-:W-:Y:S01]  /*0900*/  UMOV UR7, 0x400 ;  /* 0x0000040000077882 */ /* 0x000fe20000000000 */
[----:B------:R-:W-:Y:S01]  /*0910*/  USEL UR9, UR9, 0xe0, UP2 ;  /* 0x000000e009097887 */ /* 0x000fe20009000000 */
[----:B------:R-:W-:Y:S01]  /*0920*/  UMOV UR4, 0x1 ;  /* 0x0000000100047882 */ /* 0x000fe20000000000 */
[----:B------:R-:W-:Y:S01]  /*0930*/  ELECT P0, URZ, PT ;  /* 0x0000000000ff782f */ /* 0x000fe20003800000 */
[----:B------:R-:W-:-:S04]  /*0940*/  UIADD3 UR10, UPT, UPT, -UR4, 0x100000, URZ ;  /* 0x00100000040a7890 */ /* 0x000fc8000fffe1ff */
[----:B------:R-:W-:Y:S02]  /*0950*/  USHF.L.U32 UR11, UR10, 0xb, URZ ;  /* 0x0000000b0a0b7899 */ /* 0x000fe400080006ff */
[----:B------:R-:W-:Y:S02]  /*0960*/  USHF.L.U32 UR10, UR10, 0x1, URZ ;  /* 0x000000010a0a7899 */ /* 0x000fe400080006ff */
[----:B------:R-:W-:-:S04]  /*0970*/  UIADD3 UR12, UPT, UPT, -UR9, 0x100000, URZ ;  /* 0x00100000090c7890 */ /* 0x000fc8000fffe1ff */
[----:B------:R-:W-:Y:S02]  /*0980*/  USHF.L.U32 UR13, UR12, 0xb, URZ ;  /* 0x0000000b0c0d7899 */ /* 0x000fe400080006ff */
[----:B------:R-:W-:Y:S02]  /*0990*/  USHF.L.U32 UR12, UR12, 0x1, URZ ;  /* 0x000000010c0c7899 */ /* 0x000fe400080006ff */
[----:B-1----:R-:W-:Y:S01]  /*09a0*/  ULEA UR5, UR5, UR7, 0x18 ;  /* 0x0000000705057291 */ /* 0x002fe2000f8ec0ff */
[----:B------:R-:W1:Y:S11]  /*09b0*/  FENCE.VIEW.ASYNC.S ;  /* 0x00000000000073c6 */ /* 0x000e760000000000 */
[----:B-1----:R2:W1:Y:S01]  /*09c0*/  SYNCS.EXCH.64 URZ, [UR5+0x70], UR10 ;  /* 0x0000700a05ff75b2 */ /* 0x0024620008000100 */
[----:B------:R2:W1:Y:S01]  /*09d0*/  SYNCS.EXCH.64 URZ, [UR5+0x80], UR12 ;  /* 0x0000800c05ff75b2 */ /* 0x0004620008000100 */
[----:B------:R2:W1:Y:S01]  /*09e0*/  SYNCS.EXCH.64 URZ, [UR5+0x78], UR10 ;  /* 0x0000780a05ff75b2 */ /* 0x0004620008000100 */
[----:B------:R2:W1:Y:S02]  /*09f0*/  SYNCS.EXCH.64 URZ, [UR5+0x88], UR12 ;  /* 0x0000880c05ff75b2 */ /* 0x0004640008000100 */
[----:B--2---:R-:W-:Y:S01]  /*0a00*/  NOP ;  /* 0x0000000000007918 */ /* 0x004fe20000000000 */
.L_x_12:
        /* <DEDUP_REMOVED lines=20> */
[----:B------:R2:W1:Y:S01]  /*0b50*/  SYNCS.EXCH.64 URZ, [UR7+0xb8], UR4 ;  /* 0x0000b80407ff75b2 */ /* 0x0004620008000100 */
[----:B------:R2:W1:Y:S01]  /*0b60*/  SYNCS.EXCH.64 URZ, [UR7+0xa0], UR10 ;  /* 0x0000a00a07ff75b2 */ /* 0x0004620008000100 */
[----:B------:R2:W1:Y:S01]  /*0b70*/  SYNCS.EXCH.64 URZ, [UR7+0xc0], UR4 ;  /* 0x0000c00407ff75b2 */ /* 0x0004620008000100 */
[----:B------:R2:W1:Y:S01]  /*0b80*/  SYNCS.EXCH.64 URZ, [UR7+0xa8], UR10 ;  /* 0x0000a80a07ff75b2 */ /* 0x0004620008000100 */
[----:B------:R2:W1:Y:S02]  /*0b90*/  SYNCS.EXCH.64 URZ, [UR7+0xc8], UR4 ;  /* 0x0000c80407ff75b2 */ /* 0x0004640008000100 */
[----:B--2---:R-:W-:Y:S01]  /*0ba0*/  NOP ;  /* 0x0000000000007918 */ /* 0x004fe20000000000 */
.L_x_13:
        /* <DEDUP_REMOVED lines=18> */
.L_x_14:
[----:B-1----:R-:W1:Y:S01]  /*0cd0*/  S2UR UR5, SR_CTAID.X ;  /* 0x00000000000579c3 */ /* 0x002e620000002500 */
[----:B------:R-:W-:-:S05]  /*0ce0*/  CS2R.32 R96, SR_CgaSize ;  /* 0x0000000000607805 */ /* 0x000fca0000008a00 */
[----:B------:R-:W-:-:S05]  /*0cf0*/  IMAD R96, R96, -0xa0, RZ ;  /* 0xffffff6060607824 */ /* 0x000fca00078e02ff */
[----:B------:R-:W-:-:S14]  /*0d00*/  R2UR UR9, R96 ;  /* 0x00000000600972ca */ /* 0x000fdc00000e0000 */
[----:B------:R-:W2:Y:S01]  /*0d10*/  LDCU UR9, c[0x0][UR9+0x2b0] ;  /* 0x00005600090977ac */ /* 0x000ea20008000800 */
[----:B------:R-:W-:Y:S01]  /*0d20*/  NOP ;  /* 0x0000000000007918 */ /* 0x000fe20000000000 */
[----:B------:R-:W-:-:S05]  /*0d30*/  CS2R.32 R96, SR_CgaSize ;  /* 0x0000000000607805 */ /* 0x000fca0000008a00 */
[----:B------:R-:W-:-:S05]  /*0d40*/  IMAD R96, R96, -0xa0, RZ ;  /* 0xffffff6060607824 */ /* 0x000fca00078e02ff */
[----:B------:R-:W-:-:S14]  /*0d50*/  R2UR UR7, R96 ;  /* 0x00000000600772ca */ /* 0x000fdc00000e0000 */
[----:B------:R-:W3:Y:S01]  /*0d60*/  LDCU UR7, c[0x0][UR7+0x2b4] ;  /* 0x00005680070777ac */ /* 0x000ee20008000800 */
[----:B------:R-:W4:Y:S08]  /*0d70*/  S2UR UR4, SR_CTAID.Y ;  /* 0x00000000000479c3 */ /* 0x000f300000002600 */
[----:B------:R-:W3:Y:S01]  /*0d80*/  LDC R9, c[0x0][0xb24] ;  /* 0x0002c900ff097b82 */ /* 0x000ee20000000800 */
[----:B-1----:R-:W-:-:S02]  /*0d90*/  I2FP.F32.U32 R4, UR5 ;  /* 0x0000000500047c45 */ /* 0x002fc40008201000 */
[----:B------:R-:W-:-:S05]  /*0da0*/  CS2R.32 R5, SR_CgaSize ;  /* 0x0000000000057805 */ /* 0x000fca0000008a00 */
[----:B------:R-:W-:-:S06]  /*0db0*/  IMAD R5, R5, -0xa0, RZ ;  /* 0xffffff6005057824 */ /* 0x000fcc00078e02ff */
[----:B------:R-:W1:Y:S01]  /*0dc0*/  LDC R5, c[0x0][R5+0x2a0] ;  /* 0x0000a80005057b82 */ /* 0x000e620000000800 */
[----:B------:R-:W-:Y:S01]  /*0dd0*/  MOV R21, UR5 ;  /* 0x0000000500157c02 */ /* 0x000fe20008000f00 */
[----:B--2---:R-:W-:Y:S01]  /*0de0*/  FMUL R4, R4, UR9 ;  /* 0x0000000904047c20 */ /* 0x004fe20008400000 */
[----:B----4-:R-:W-:Y:S02]  /*0df0*/  I2FP.F32.U32 R2, UR4 ;  /* 0x0000000400027c45 */ /* 0x010fe40008201000 */
[----:B------:R-:W-:-:S05]  /*0e00*/  CS2R.32 R3, SR_CgaSize ;  /* 0x0000000000037805 */ /* 0x000fca0000008a00 */
[----:B------:R-:W-:-:S06]  /*0e10*/  IMAD R3, R3, -0xa0, RZ ;  /* 0xffffff6003037824 */ /* 0x000fcc00078e02ff */
[----:B------:R-:W2:Y:S01]  /*0e20*/  LDC R3, c[0x0][R3+0x2a4] ;  /* 0x0000a90003037b82 */ /* 0x000ea20000000800 */
[----:B------:R-:W4:Y:S01]  /*0e30*/  F2I.U32.TRUNC.NTZ R96, R4 ;  /* 0x0000000400607305 */ /* 0x000f22000020f000 */
[----:B------:R-:W-:Y:S01]  /*0e40*/  MOV R20, UR4 ;  /* 0x0000000400147c02 */ /* 0x000fe20008000f00 */
[----:B---3--:R-:W-:-:S05]  /*0e50*/  FMUL R2, R2, UR7 ;  /* 0x0000000702027c20 */ /* 0x008fca0008400000 */
[----:B------:R-:W-:Y:S01]  /*0e60*/  BAR.SYNC.DEFER_BLOCKING 0x0 ;  /* 0x0000000000007b1d */ /* 0x000fe20000010000 */
[----:B------:R-:W-:-:S05]  /*0e70*/  ISETP.GE.AND P0, PT, R9, 0x1, PT ;  /* 0x000000010900780c */ /* 0x000fca0003f06270 */
[----:B------:R-:W3:Y:S02]  /*0e80*/  F2I.U32.TRUNC.NTZ R94, R2 ;  /* 0x00000002005e7305 */ /* 0x000ee4000020f000 */
[----:B------:R-:W2:Y:S01]  /*0e90*/  S2UR UR36, SR_CTAID.Z ;  /* 0x00000000002479c3 */ /* 0x000ea20000002700 */
[----:B----4-:R-:W-:-:S05]  /*0ea0*/  IADD3 R96, PT, PT, -R96, RZ, RZ ;  /* 0x000000ff60607210 */ /* 0x010fca0007ffe1ff */
[----:B-1----:R-:W-:Y:S01]  /*0eb0*/  IMAD R96, R5, R96, UR5 ;  /* 0x0000000505607e24 */ /* 0x002fe2000f8e0260 */
[----:B---3--:R-:W-:-:S05]  /*0ec0*/  IADD3 R94, PT, PT, -R94, RZ, RZ ;  /* 0x000000ff5e5e7210 */ /* 0x008fca0007ffe1ff */
[----:B--2---:R-:W-:Y:S01]  /*0ed0*/  IMAD R94, R3, R94, UR4 ;  /* 0x00000004035e7e24 */ /* 0x004fe2000f8e025e */
[----:B------:R-:W-:Y:S06]  /*0ee0*/  @!P0 BRA `(.L_x_15) ;  /* 0x0000000000b88947 */ /* 0x000fec0003800000 */
[----:B------:R-:W1:Y:S01]  /*0ef0*/  LDC.64 R4, c[0x0][0xb18] ;  /* 0x0002c600ff047b82 */ /* 0x000e620000000a00 */
[----:B------:R-:W-:-:S07]  /*0f00*/  ISETP.NE.AND P0, PT, R9, 0x1, PT ;  /* 0x000000010900780c */ /* 0x000fce0003f05270 */
[----:B------:R-:W2:Y:S08]  /*0f10*/  LDC R10, c[0x0][0xb0c] ;  /* 0x0002c300ff0a7b82 */ /* 0x000eb00000000800 */
[----:B------:R-:W3:Y:S08]  /*0f20*/  LDC R11, c[0x0][0x370] ;  /* 0x0000dc00ff0b7b82 */ /* 0x000ef00000000800 */
[----:B------:R-:W4:Y:S01]  /*0f30*/  LDC R12, c[0x0][0x374] ;  /* 0x0000dd00ff0c7b82 */ /* 0x000f220000000800 */
[----:B-1----:R-:W-:-:S07]  /*0f40*/  ISETP.NE.AND P1, PT, R4, 0x1, PT ;  /* 0x000000010400780c */ /* 0x002fce0003f25270 */
[----:B------:R-:W3:Y:S01]  /*0f50*/  LDC.64 R6, c[0x0][0xb10] ;  /* 0x0002c400ff067b82 */ /* 0x000ee20000000a00 */
[----:B--2---:R-:W-:-:S07]  /*0f60*/  ISETP.NE.AND P2, PT, R10, 0x1, PT ;  /* 0x000000010a00780c */ /* 0x004fce0003f45270 */
[----:B------:R-:W1:Y:S08]  /*0f70*/  LDC R8, c[0x0][0xb20] ;  /* 0x0002c800ff087b82 */ /* 0x000e700000000800 */
[----:B------:R-:W2:Y:S01]  /*0f80*/  LDC.64 R2, c[0x0][0xb28] ;  /* 0x0002ca00ff027b82 */ /* 0x000ea20000000a00 */
[----:B----4-:R-:W-:-:S04]  /*0f90*/  IMAD.HI.U32 R13, R12, R5, RZ ;  /* 0x000000050c0d7227 */ /* 0x010fc800078e00ff */
[----:B------:R-:W-:-:S04]  /*0fa0*/  IMAD.HI.U32 R5, R20, R5, RZ ;  /* 0x0000000514057227 */ /* 0x000fc800078e00ff */
[----:B---3--:R-:W-:-:S04]  /*0fb0*/  IMAD.HI.U32 R14, R11, R6, RZ ;  /* 0x000000060b0e7227 */ /* 0x008fc800078e00ff */
[C---:B------:R-:W-:Y:S01]  /*0fc0*/  IMAD.HI.U32 R16, R21.reuse, R6, RZ ;  /* 0x0000000615107227 */ /* 0x040fe200078e00ff */
[-C--:B------:R-:W-:Y:S02]  /*0fd0*/  @P2 SHF.R.U32.HI R11, RZ, R7.reuse, R14 ;  /* 0x00000007ff0b2219 */ /* 0x080fe4000001160e */
[-C--:B-1----:R-:W-:Y:S02]  /*0fe0*/  @P1 SHF.R.U32.HI R12, RZ, R8.reuse, R13 ;  /* 0x00000008ff0c1219 */ /* 0x082fe4000001160d */
[----:B------:R-:W-:Y:S02]  /*0ff0*/  SHF.R.U32.HI R5, RZ, R8, R5 ;  /* 0x00000008ff057219 */ /* 0x000fe40000011605 */
[----:B------:R-:W-:Y:S02]  /*1000*/  SHF.R.U32.HI R16, RZ, R7, R16 ;  /* 0x00000007ff107219 */ /* 0x000fe40000011610 */
[----:B------:R-:W-:Y:S01]  /*1010*/  SEL R5, R20, R5, !P1 ;  /* 0x0000000514057207 */ /* 0x000fe20004800000 */
[----:B--2---:R-:W-:Y:S01]  /*1020*/  IMAD.HI.U32 R14, R12, R2, RZ ;  /* 0x000000020c0e7227 */ /* 0x004fe200078e00ff */
[----:B------:R-:W-:-:S02]  /*1030*/  SEL R7, R21, R16, !P2 ;  /* 0x0000001015077207 */ /* 0x000fc40005000000 */
[----:B------:R-:W-:Y:S01]  /*1040*/  IADD3 R13, PT, PT, -R5, RZ, RZ ;  /* 0x000000ff050d7210 */ /* 0x000fe20007ffe1ff */
[----:B------:R-:W-:Y:S01]  /*1050*/  IMAD.HI.U32 R6, R11, R2, RZ ;  /* 0x000000020b067227 */ /* 0x000fe200078e00ff */
[----:B------:R-:W-:-:S03]  /*1060*/  @P0 SHF.R.U32.HI R12, RZ, R3, R14 ;  /* 0x00000003ff0c0219 */ /* 0x000fc6000001160e */
[----:B------:R-:W-:Y:S01]  /*1070*/  IMAD R13, R4, R13, R20 ;  /* 0x0000000d040d7224 */ /* 0x000fe200078e0214 */
[----:B------:R-:W-:Y:S01]  /*1080*/  @P0 SHF.R.U32.HI R11, RZ, R3, R6 ;  /* 0x00000003ff0b0219 */ /* 0x000fe20000011606 */
[----:B------:R-:W-:-:S04]  /*1090*/  IMAD R12, R12, R9, RZ ;  /* 0x000000090c0c7224 */ /* 0x000fc800078e02ff */
[----:B------:R-:W-:Y:S01]  /*10a0*/  IMAD R6, R11, R9, RZ ;  /* 0x000000090b067224 */ /* 0x000fe200078e02ff */
[----:B------:R-:W-:-:S04]  /*10b0*/  ISETP.GE.AND P1, PT, R5, R12, PT ;  /* 0x0000000c0500720c */ /* 0x000fc80003f26270 */
[----:B------:R-:W-:Y:S01]  /*10c0*/  ISETP.GE.OR P1, PT, R7, R6, P1 ;  /* 0x000000060700720c */ /* 0x000fe20000f26670 */
[----:B------:R-:W-:-:S05]  /*10d0*/  IMAD.HI.U32 R6, R5, R2, RZ ;  /* 0x0000000205067227 */ /* 0x000fca00078e00ff */
[----:B------:R-:W-:-:S04]  /*10e0*/  SHF.R.U32.HI R6, RZ, R3, R6 ;  /* 0x00000003ff067219 */ /* 0x000fc80000011606 */
[----:B------:R-:W-:-:S03]  /*10f0*/  SEL R6, R5, R6, !P0 ;  /* 0x0000000605067207 */ /* 0x000fc60004000000 */
[----:B------:R-:W-:Y:S01]  /*1100*/  @!P1 IMAD.HI.U32 R8, R7, R2, RZ ;  /* 0x0000000207089227 */ /* 0x000fe200078e00ff */
[----:B------:R-:W-:-:S04]  /*1110*/  IADD3 R2, PT, PT, -R6, RZ, RZ ;  /* 0x000000ff06027210 */ /* 0x000fc80007ffe1ff */
[----:B------:R-:W-:Y:S01]  /*1120*/  @!P1 SHF.R.U32.HI R8, RZ, R3, R8 ;  /* 0x00000003ff089219 */ /* 0x000fe20000011608 */
[----:B------:R-:W-:-:S03]  /*1130*/  IMAD R2, R9, R2, R5 ;  /* 0x0000000209027224 */ /* 0x000fc600078e0205 */
[----:B------:R-:W-:-:S05]  /*1140*/  @!P1 SEL R3, R7, R8, !P0 ;  /* 0x0000000807039207 */ /* 0x000fca0004000000 */
[--C-:B------:R-:W-:Y:S02]  /*1150*/  @!P1 IMAD.IADD R6, R6, 0x1, -R3.reuse ;  /* 0x0000000106069824 */ /* 0x100fe400078e0a03 */
[----:B------:R-:W-:Y:S01]  /*1160*/  @!P1 IMAD R3, R2, R11, R3 ;  /* 0x0000000b02039224 */ /* 0x000fe200078e0203 */
[----:B------:R-:W-:Y:S01]  /*1170*/  IADD3 R2, PT, PT, -R7, RZ, RZ ;  /* 0x000000ff07027210 */ /* 0x000fe20007ffe1ff */
[----:B------:R-:W-:Y:S02]  /*1180*/  @!P1 IMAD R5, R6, R9, R7 ;  /* 0x0000000906059224 */ /* 0x000fe400078e0207 */
[----:B------:R-:W-:Y:S02]  /*1190*/  @!P1 IMAD.MOV.U32 R7, RZ, RZ, R3 ;  /* 0x000000ffff079224 */ /* 0x000fe400078e0003 */
[----:B------:R-:W-:Y:S02]  /*11a0*/  IMAD R2, R10, R2, R21 ;  /* 0x000000020a027224 */ /* 0x000fe400078e0215 */
[----:B------:R-:W-:-:S02]  /*11b0*/  IMAD R20, R5, R4, R13 ;  /* 0x0000000405147224 */ /* 0x000fc400078e020d */
[----:B------:R-:W-:Y:S02]  /*11c0*/  IMAD R21, R7, R10, R2 ;  /* 0x0000000a07157224 */ /* 0x000fe400078e0202 */
.L_x_15:
[----:B------:R-:W1:Y:S01]  /*11d0*/  LDCU UR4, c[0x0][0xb30] ;  /* 0x00016600ff0477ac */ /* 0x000e620008000800 */
[----:B------:R-:W2:Y:S08]  /*11e0*/  S2UR UR37, SR_CgaCtaId ;  /* 0x00000000002579c3 */ /* 0x000eb00000008800 */
[----:B------:R-:W3:Y:S01]  /*11f0*/  LDC R40, c[0x0][0xb24] ;  /* 0x0002c900ff287b82 */ /* 0x000ee20000000800 */
[----:B-1----:R-:W-:-:S09]  /*1200*/  UISETP.NE.AND UP1, UPT, UR4, 0x1, UPT ;  /* 0x000000010400788c */ /* 0x002fd2000bf25270 */
[----:B--2---:R-:W-:Y:S05]  /*1210*/  BRA.U UP1, `(.L_x_16) ;  /* 0x0000000101407547 */ /* 0x004fea000b800000 */
[----:B------:R-:W1:Y:S08]  /*1220*/  LDC.64 R4, c[0x0][0xb10] ;  /* 0x0002c400ff047b82 */ /* 0x000e700000000a00 */
[----:B------:R-:W2:Y:S08]  /*1230*/  LDC.64 R2, c[0x0][0xb18] ;  /* 0x0002c600ff027b82 */ /* 0x000eb00000000a00 */
[----:B------:R-:W4:Y:S08]  /*1240*/  LDC R6, c[0x0][0xb20] ;  /* 0x0002c800ff067b82 */ /* 0x000f300000000800 */
[----:B------:R-:W3:Y:S01]  /*1250*/  LDC R8, c[0x0][0xb0c] ;  /* 0x0002c300ff087b82 */ /* 0x000ee20000000800 */
[----:B-1----:R-:W-:-:S05]  /*1260*/  IMAD.HI.U32 R4, R21, R4, RZ ;  /* 0x0000000415047227 */ /* 0x002fca00078e00ff */
[----:B------:R-:W-:Y:S01]  /*1270*/  SHF.R.U32.HI R4, RZ, R5, R4 ;  /* 0x00000005ff047219 */ /* 0x000fe20000011604 */
[----:B--2---:R-:W-:Y:S01]  /*1280*/  IMAD.HI.U32 R3, R20, R3, RZ ;  /* 0x0000000314037227 */ /* 0x004fe200078e00ff */
[----:B------:R-:W-:-:S04]  /*1290*/  ISETP.NE.AND P0, PT, R2, 0x1, PT ;  /* 0x000000010200780c */ /* 0x000fc80003f05270 */
[----:B----4-:R-:W-:-:S04]  /*12a0*/  SHF.R.U32.HI R3, RZ, R6, R3 ;  /* 0x00000006ff037219 */ /* 0x010fc80000011603 */
[----:B------:R-:W-:Y:S02]  /*12b0*/  SEL R3, R20, R3, !P0 ;  /* 0x0000000314037207 */ /* 0x000fe40004000000 */
[----:B---3--:R-:W-:-:S04]  /*12c0*/  ISETP.NE.AND P1, PT, R8, 0x1, PT ;  /* 0x000000010800780c */ /* 0x008fc80003f25270 */
[----:B------:R-:W-:-:S05]  /*12d0*/  SEL R4, R21, R4, !P1 ;  /* 0x0000000415047207 */ /* 0x000fca0004800000 */
[----:B------:R-:W-:Y:S02]  /*12e0*/  IMAD.IADD R5, R3, 0x1, -R4 ;  /* 0x0000000103057824 */ /* 0x000fe400078e0a04 */
[----:B------:R-:W-:Y:S02]  /*12f0*/  IMAD.IADD R3, R4, 0x1, -R3 ;  /* 0x0000000104037824 */ /* 0x000fe400078e0a03 */
[----:B------:R-:W-:Y:S02]  /*1300*/  IMAD R21, R5, R8, R21 ;  /* 0x0000000805157224 */ /* 0x000fe400078e0215 */
[----:B------:R-:W-:-:S07]  /*1310*/  IMAD R20, R3, R2, R20 ;  /* 0x0000000203147224 */ /* 0x000fce00078e0214 */
.L_x_16:
[----:B------:R-:W-:Y:S01]  /*1320*/  BAR.SYNC.DEFER_BLOCKING 0x0 ;  /* 0x0000000000007b1d */ /* 0x000fe20000010000 */
[----:B------:R-:W-:Y:S01]  /*1330*/  UISETP.NE.AND UP1, UPT, UR8, 0x2, UPT ;  /* 0x000000020800788c */ /* 0x000fe2000bf25270 */
[----:B------:R-:W-:Y:S02]  /*1340*/  ISETP.NE.OR P5, PT, R0, 0x2, !P5 ;  /* 0x000000020000780c */ /* 0x000fe40006fa5670 */
[----:B------:R-:W-:-:S06]  /*1350*/  LOP3.LUT R2, R108, 0x1f, RZ, 0xc0, !PT ;  /* 0x0000001f6c027812 */ /* 0x000fcc00078ec0ff */
[----:B------:R-:W-:Y:S05]  /*1360*/  BRA.U UP1, `(.L_x_17) ;  /* 0x0000001101607547 */ /* 0x000fea000b800000 */
[----:B------:R-:W1:Y:S01]  /*1370*/  LDCU UR13, c[0x0][0x38c] ;  /* 0x00007180ff0d77ac */ /* 0x000e620008000800 */
[----:B------:R-:W2:Y:S01]  /*1380*/  LDC R9, c[0x0][0x370] ;  /* 0x0000dc00ff097b82 */ /* 0x000ea20000000800 */
[----:B------:R-:W-:Y:S01]  /*1390*/  PLOP3.LUT P1, PT, PT, PT, UP2, 0x80, 0x8 ;  /* 0x000000000008781c */ /* 0x000fe20003f2f028 */
[----:B------:R-:W-:Y:S01]  /*13a0*/  HFMA2 R12, -RZ, RZ, 0, 0 ;  /* 0x00000000ff0c7431 */ /* 0x000fe200000001ff */
[----:B------:R-:W-:Y:S01]  /*13b0*/  ISETP.EQ.OR P4, PT, R2, RZ, P5 ;  /* 0x000000ff0200720c */ /* 0x000fe20002f82670 */
[----:B------:R-:W-:Y:S01]  /*13c0*/  IMAD.MOV.U32 R15, RZ, RZ, 0x1 ;  /* 0x00000001ff0f7424 */ /* 0x000fe200078e00ff */
[----:B------:R-:W-:Y:S01]  /*13d0*/  PLOP3.LUT P1, PT, P1, PT, PT, 0x8, 0x80 ;  /* 0x000000000080781c */ /* 0x000fe20000f2e170 */
[----:B------:R-:W-:Y:S01]  /*13e0*/  IMAD.MOV.U32 R14, RZ, RZ, RZ ;  /* 0x000000ffff0e7224 */ /* 0x000fe200078e00ff */
[----:B------:R-:W-:Y:S01]  /*13f0*/  MOV R8, 0x1 ;  /* 0x0000000100087802 */ /* 0x000fe20000000f00 */
[----:B------:R-:W4:Y:S01]  /*1400*/  LDC R0, c[0x0][0x374] ;  /* 0x0000dd00ff007b82 */ /* 0x000f220000000800 */
[----:B------:R-:W-:Y:S01]  /*1410*/  IMAD.MOV.U32 R10, RZ, RZ, RZ ;  /* 0x000000ffff0a7224 */ /* 0x000fe200078e00ff */
[----:B------:R-:W2:Y:S01]  /*1420*/  LDCU.64 UR22, c[0x0][0x348] ;  /* 0x00006900ff1677ac */ /* 0x000ea20008000a00 */
[----:B------:R-:W-:Y:S01]  /*1430*/  UMOV UR6, URZ ;  /* 0x000000ff00067c82 */ /* 0x000fe20008000000 */
[----:B-1----:R-:W-:-:S04]  /*1440*/  UIADD3 UR5, UPT, UPT, UR13, 0x3f, URZ ;  /* 0x0000003f0d057890 */ /* 0x002fc8000fffe0ff */
[----:B------:R-:W-:-:S04]  /*1450*/  USHF.R.S32.HI UR4, URZ, 0x1f, UR5 ;  /* 0x0000001fff047899 */ /* 0x000fc80008011405 */
[----:B------:R-:W-:-:S04]  /*1460*/  ULEA.HI UR4, UR4, UR5, URZ, 0x6 ;  /* 0x0000000504047291 */ /* 0x000fc8000f8f30ff */
[----:B------:R-:W-:Y:S02]  /*1470*/  USHF.R.S32.HI UR15, URZ, 0x6, UR4 ;  /* 0x00000006ff0f7899 */ /* 0x000fe40008011404 */
[----:B------:R-:W-:Y:S02]  /*1480*/  UIADD3 UR4, UPT, UPT, UR13, -0x1, URZ ;  /* 0xffffffff0d047890 */ /* 0x000fe4000fffe0ff */
[----:B------:R-:W-:Y:S02]  /*1490*/  UISETP.LT.U32.AND UP0, UPT, UR15, 0x4, UPT ;  /* 0x000000040f00788c */ /* 0x000fe4000bf01070 */
[----:B------:R-:W-:Y:S02]  /*14a0*/  UISETP.GE.U32.AND UP1, UPT, UR4, -0x7f, UPT ;  /* 0xffffff810400788c */ /* 0x000fe4000bf26070 */
[----:B------:R-:W-:Y:S02]  /*14b0*/  USEL UR14, UR15, 0x4, UP0 ;  /* 0x000000040f0e7887 */ /* 0x000fe40008000000 */
[----:B------:R-:W-:-:S02]  /*14c0*/  UIADD3 UR13, UPT, UPT, UR13, 0x7e, URZ ;  /* 0x0000007e0d0d7890 */ /* 0x000fc4000fffe0ff */
[----:B------:R-:W-:Y:S02]  /*14d0*/  UIADD3 UR5, UPT, UPT, UR14, -0x1, URZ ;  /* 0xffffffff0e057890 */ /* 0x000fe4000fffe0ff */
[----:B------:R-:W-:-:S03]  /*14e0*/  UIADD3 UR7, UPT, UPT, UR15, -UR14, URZ ;  /* 0x8000000e0f077290 */ /* 0x000fc6000fffe0ff */
[----:B------:R-:W-:-:S04]  /*14f0*/  @UP1 UIADD3 UR5, UPT, UPT, UR14, URZ, URZ ;  /* 0x000000ff0e051290 */ /* 0x000fc8000fffe0ff */
[----:B--2---:R-:W-:-:S12]  /*1500*/  UIADD3 UR5, UPT, UPT, UR5, 0x1, URZ ;  /* 0x0000000105057890 */ /* 0x004fd8000fffe0ff */
.L_x_35:
[----:B------:R-:W-:Y:S01]  /*1510*/  UISETP.NE.AND UP0, UPT, UR37, URZ, UPT ;  /* 0x000000ff2500728c */ /* 0x000fe2000bf05270 */
[----:B------:R-:W1:Y:S08]  /*1520*/  S2UR UR37, SR_CgaCtaId ;  /* 0x00000000002579c3 */ /* 0x000e700000008800 */
[----:B------:R-:W-:Y:S05]  /*1530*/  BRA.U UP0, `(.L_x_18) ;  /* 0x0000000100347547 */ /* 0x000fea000b800000 */
[----:B------:R-:W2:Y:S01]  /*1540*/  S2R R2, SR_CgaCtaId ;  /* 0x0000000000027919 */ /* 0x000ea20000008800 */
[----:B------:R-:W-:-:S04]  /*1550*/  MOV R3, 0x400 ;  /* 0x0000040000037802 */ /* 0x000fc80000000f00 */
[----:B--2---:R-:W-:Y:S02]  /*1560*/  LEA R3, R2, R3, 0x18 ;  /* 0x0000000302037211 */ /* 0x004fe400078ec0ff */
[----:B------:R-:W-:-:S03]  /*1570*/  SHF.L.U32 R2, R8, 0x1f, RZ ;  /* 0x0000001f08027819 */ /* 0x000fc600000006ff */
[----:B------:R-:W-:-:S04]  /*1580*/  IMAD R3, R10, 0x8, R3 ;  /* 0x000000080a037824 */ /* 0x000fc800078e0203 */
[----:B------:R-:W2:Y:S02]  /*1590*/  SYNCS.PHASECHK.TRANS64.TRYWAIT P0, [R3+URZ+0xe0], R2 ;  /* 0x0000e002030075a7 */ /* 0x000ea400080011ff */
[----:B--2---:R-:W-:Y:S05]  /*15a0*/  @!P0 BRA `(.L_x_19) ;  /* 0x0000005800c48947 */ /* 0x004fea0003800000 */
.L_x_105:
[----:B------:R-:W-:Y:S01]  /*15b0*/  VIADD R10, R10, 0x1 ;  /* 0x000000010a0a7836 */ /* 0x000fe20000000000 */
[----:B------:R2:W-:Y:S04]  /*15c0*/  SYNCS.ARRIVE.TRANS64.A1T0 RZ, [R3+URZ+0xd0], RZ ;  /* 0x0000d0ff03ff79a7 */ /* 0x0005e800081000ff */
[----:B------:R-:W-:-:S04]  /*15d0*/  ISETP.NE.AND P0, PT, R10, 0x2, PT ;  /* 0x000000020a00780c */ /* 0x000fc80003f05270 */
[----:B------:R-:W-:Y:S02]  /*15e0*/  SEL R10, R10, RZ, P0 ;  /* 0x000000ff0a0a7207 */ /* 0x000fe40000000000 */
[----:B--2---:R-:W-:-:S04]  /*15f0*/  SEL R3, RZ, 0x1, P0 ;  /* 0x00000001ff037807 */ /* 0x004fc80000000000 */
[----:B------:R-:W-:-:S07]  /*1600*/  LOP3.LUT R8, R8, R3, RZ, 0x3c, !PT ;  /* 0x0000000308087212 */ /* 0x000fce00078e3cff */
.L_x_18:
[----:B------:R-:W-:Y:S01]  /*1610*/  UMOV UR4, 0x400 ;  /* 0x0000040000047882 */ /* 0x000fe20000000000 */
[----:B------:R-:W-:Y:S01]  /*1620*/  SHF.L.U32 R2, R15, 0x1f, RZ ;  /* 0x0000001f0f027819 */ /* 0x000fe200000006ff */
[----:B-1----:R-:W-:Y:S01]  /*1630*/  ULEA UR4, UR37, UR4, 0x18 ;  /* 0x0000000425047291 */ /* 0x002fe2000f8ec0ff */
[----:B------:R-:W-:Y:S01]  /*1640*/  R2UR UR35, R21 ;  /* 0x00000000152372ca */ /* 0x000fe200000e0000 */
[----:B------:R-:W-:Y:S01]  /*1650*/  UISETP.GE.U32.AND UP0, UPT, UR13, 0x7f, UPT ;  /* 0x0000007f0d00788c */ /* 0x000fe2000bf06070 */
[----:B------:R-:W-:Y:S01]  /*1660*/  R2UR UR11, R20 ;  /* 0x00000000140b72ca */ /* 0x000fe200000e0000 */
[----:B------:R-:W-:Y:S01]  /*1670*/  ULEA UR8, UR6, UR4, 0x3 ;  /* 0x0000000406087291 */ /* 0x000fe2000f8e18ff */
[----:B------:R-:W-:-:S08]  /*1680*/  UMOV UR24, URZ ;  /* 0x000000ff00187c82 */ /* 0x000fd00008000000 */
[----:B------:R1:W2:Y:S01]  /*1690*/  SYNCS.PHASECHK.TRANS64.TRYWAIT P0, [UR8+0x20], R2 ;  /* 0x00002002ff0075a7 */ /* 0x0002a20008001108 */
[----:B------:R-:W-:Y:S02]  /*16a0*/  USHF.L.U32 UR35, UR35, 0x6, URZ ;  /* 0x0000000623237899 */ /* 0x000fe400080006ff */
[----:B------:R-:W-:Y:S01]  /*16b0*/  USHF.L.U32 UR11, UR11, 0x7, URZ ;  /* 0x000000070b0b7899 */ /* 0x000fe200080006ff */
[----:B------:R-:W-:Y:S11]  /*16c0*/  BRA.U !UP0, `(.L_x_20) ;  /* 0x0000000108a87547 */ /* 0x000ff6000b800000 */
[----:B------:R-:W-:Y:S01]  /*16d0*/  UMOV UR16, URZ ;  /* 0x000000ff00107c82 */ /* 0x000fe20008000000 */
[----:B------:R-:W-:-:S05]  /*16e0*/  UMOV UR17, UR6 ;  /* 0x0000000600117c82 */ /* 0x000fca0008000000 */
.L_x_25:
[----:B-1----:R-:W-:Y:S01]  /*16f0*/  ULEA UR33, UR17, UR4, 0x3 ;  /* 0x0000000411217291 */ /* 0x002fe2000f8e18ff */
[----:B--2---:R-:W-:Y:S01]  /*1700*/  @!P5 MOV R3, 0x3000 ;  /* 0x000030000003d802 */ /* 0x004fe20000000f00 */
[----:B--2---:R-:W-:Y:S10]  /*1710*/  @P0 BRA `(.L_x_21) ;  /* 0x00000000000c0947 */ /* 0x004ff40003800000 */
[----:B------:R-:W-:-:S04]  /*1720*/  SHF.L.U32 R5, R15, 0x1f, RZ ;  /* 0x0000001f0f057819 */ /* 0x000fc800000006ff */
[----:B------:R-:W2:Y:S02]  /*1730*/  SYNCS.PHASECHK.TRANS64.TRYWAIT P0, [UR33+0x20], R5 ;  /* 0x00002005ff0075a7 */ /* 0x000ea40008001121 */
[----:B--2---:R-:W-:Y:S05]  /*1740*/  @!P0 BRA `(.L_x_22) ;  /* 0x0000005800708947 */ /* 0x004fea0003800000 */
.L_x_21:
[----:B------:R2:W-:Y:S01]  /*1750*/  @!P5 SYNCS.ARRIVE.TRANS64 RZ, [UR33], R3 ;  /* 0x00000003ffffd9a7 */ /* 0x0005e20008000021 */
[----:B------:R-:W-:Y:S04]  /*1760*/  BSSY.RECONVERGENT B0, `(.L_x_23) ;  /* 0x0000003000007945 */ /* 0x000fe80003800200 */
[----:B------:R-:W-:Y:S05]  /*1770*/  @P4 BRA `(.L_x_24) ;  /* 0x0000000000044947 */ /* 0x000fea0003800000 */
[----:B------:R-:W-:Y:S05]  /*1780*/  BPT.TRAP 0x1 ;  /* 0x000000040000795c */ /* 0x000fea0000300000 */
.L_x_24:
[----:B------:R-:W-:Y:S05]  /*1790*/  BSYNC.RECONVERGENT B0 ;  /* 0x0000000000007941 */ /* 0x000fea0003800200 */
.L_x_23:
[----:B------:R-:W-:Y:S02]  /*17a0*/  UIADD3 UR6, UPT, UPT, UR17, 0x1, URZ ;  /* 0x0000000111067890 */ /* 0x000fe4000fffe0ff */
[----:B------:R-:W-:Y:S02]  /*17b0*/  ULEA UR32, UR17, UR4, 0xc ;  /* 0x0000000411207291 */ /* 0x000fe4000f8e60ff */
[----:B------:R-:W-:Y:S02]  /*17c0*/  UISETP.NE.AND UP0, UPT, UR6, 0x4, UPT ;  /* 0x000000040600788c */ /* 0x000fe4000bf05270 */
[----:B------:R-:W-:Y:S02]  /*17d0*/  UIADD3 UR26, UP1, UPT, UR22, 0x80, URZ ;  /* 0x00000080161a7890 */ /* 0x000fe4000ff3e0ff */
[----:B------:R-:W-:Y:S02]  /*17e0*/  USEL UR9, URZ, 0x1, UP0 ;  /* 0x00000001ff097887 */ /* 0x000fe40008000000 */
[----:B------:R-:W-:-:S02]  /*17f0*/  USEL UR6, UR6, URZ, UP0 ;  /* 0x000000ff06067287 */ /* 0x000fc40008000000 */
[----:B------:R-:W-:Y:S02]  /*1800*/  UIADD3 UR20, UP0, UPT, UR22, 0x180, URZ ;  /* 0x0000018016147890 */ /* 0x000fe4000ff1e0ff */
[----:B------:R-:W-:Y:S01]  /*1810*/  ULEA UR8, UR6, UR4, 0x3 ;  /* 0x0000000406087291 */ /* 0x000fe2000f8e18ff */
[----:B------:R-:W-:Y:S01]  /*1820*/  LOP3.LUT R15, R15, UR9, RZ, 0x3c, !PT ;  /* 0x000000090f0f7c12 */ /* 0x000fe2000f8e3cff */
[----:B------:R-:W-:Y:S02]  /*1830*/  USHF.L.U32 UR34, UR16, 0x6, URZ ;  /* 0x0000000610227899 */ /* 0x000fe400080006ff */
[----:B------:R-:W-:Y:S01]  /*1840*/  UIADD3.X UR27, UPT, UPT, URZ, UR23, URZ, UP1, !UPT ;  /* 0x00000017ff1b7290 */ /* 0x000fe20008ffe4ff */
[----:B-1----:R-:W-:Y:S01]  /*1850*/  SHF.L.U32 R2, R15, 0x1f, RZ ;  /* 0x0000001f0f027819 */ /* 0x002fe200000006ff */
[----:B------:R-:W-:Y:S02]  /*1860*/  UIADD3 UR32, UPT, UPT, UR32, 0x4400, URZ ;  /* 0x0000440020207890 */ /* 0x000fe4000fffe0ff */
[----:B------:R-:W-:Y:S01]  /*1870*/  UIADD3.X UR21, UPT, UPT, URZ, UR23, URZ, UP0, !UPT ;  /* 0x00000017ff157290 */ /* 0x000fe200087fe4ff */
[----:B------:R1:W1:Y:S01]  /*1880*/  SYNCS.PHASECHK.TRANS64.TRYWAIT P0, [UR8+0x20], R2 ;  /* 0x00002002ff0075a7 */ /* 0x0002620008001108 */
[----:B------:R-:W-:Y:S01]  /*1890*/  ULEA UR8, UR17, UR4, 0xd ;  /* 0x0000000411087291 */ /* 0x000fe2000f8e68ff */
[----:B------:R-:W-:Y:S01]  /*18a0*/  UMOV UR18, 0x0 ;  /* 0x0000000000127882 */ /* 0x000fe20000000000 */
[----:B------:R-:W-:-:S02]  /*18b0*/  UMOV UR19, 0x10000000 ;  /* 0x1000000000137882 */ /* 0x000fc40000000000 */
[----:B------:R-:W-:Y:S01]  /*18c0*/  UIADD3 UR8, UPT, UPT, UR8, 0x8400, URZ ;  /* 0x0000840008087890 */ /* 0x000fe2000fffe0ff */
[----:B------:R1:W-:Y:S01]  /*18d0*/  UTMALDG.3D [UR32], [UR26], desc[UR18] ;  /* 0x000012201a0075b4 */ /* 0x0003e20008011000 */
[----:B------:R-:W-:Y:S01]  /*18e0*/  UMOV UR12, UR36 ;  /* 0x00000024000c7c82 */ /* 0x000fe20008000000 */
[----:B------:R-:W-:Y:S01]  /*18f0*/  UMOV UR9, UR33 ;  /* 0x0000002100097c82 */ /* 0x000fe20008000000 */
[----:B------:R-:W-:Y:S01]  /*1900*/  UMOV UR10, UR34 ;  /* 0x00000022000a7c82 */ /* 0x000fe20008000000 */
[----:B------:R-:W-:Y:S01]  /*1910*/  UIADD3 UR16, UPT, UPT, UR16, 0x1, URZ ;  /* 0x0000000110107890 */ /* 0x000fe2000fffe0ff */
[----:B------:R-:W-:Y:S01]  /*1920*/  UMOV UR24, UR5 ;  /* 0x0000000500187c82 */ /* 0x000fe20008000000 */
[----:B------:R-:W-:Y:S02]  /*1930*/  UMOV UR17, UR6 ;  /* 0x0000000600117c82 */ /* 0x000fe40008000000 */
[----:B------:R1:W-:Y:S01]  /*1940*/  UTMALDG.3D [UR8], [UR20], desc[UR18] ;  /* 0x00001208140075b4 */ /* 0x0003e20008011000 */
[----:B------:R-:W-:-:S09]  /*1950*/  UISETP.NE.AND UP0, UPT, UR16, UR5, UPT ;  /* 0x000000051000728c */ /* 0x000fd2000bf05270 */
[----:B------:R-:W-:Y:S05]  /*1960*/  BRA.U UP0, `(.L_x_25) ;  /* 0xfffffffd00607547 */ /* 0x000fea000b83ffff */
.L_x_20:
[----:B-1----:R-:W-:Y:S01]  /*1970*/  ULEA UR8, UR6, UR4, 0x3 ;  /* 0x0000000406087291 */ /* 0x002fe2000f8e18ff */
[----:B------:R-:W-:Y:S01]  /*1980*/  SHF.L.U32 R2, R15, 0x1f, RZ ;  /* 0x0000001f0f027819 */ /* 0x000fe200000006ff */
[----:B------:R-:W-:Y:S01]  /*1990*/  @!P1 SYNCS.ARRIVE.TRANS64.A1T0 RZ, [UR4+0x68], RZ ;  /* 0x000068ffffff99a7 */ /* 0x000fe20008100004 */
[----:B------:R-:W-:-:S06]  /*19a0*/  UISETP.GT.AND UP0, UPT, UR15, UR14, UPT ;  /* 0x0000000e0f00728c */ /* 0x000fcc000bf04270 */
[----:B--2---:R1:W2:Y:S03]  /*19b0*/  SYNCS.PHASECHK.TRANS64.TRYWAIT P0, [UR8+0x20], R2 ;  /* 0x00002002ff0075a7 */ /* 0x0042a60008001108 */
[----:B------:R-:W-:Y:S05]  /*19c0*/  BRA.U !UP0, `(.L_x_26) ;  /* 0x0000000108ac7547 */ /* 0x000fea000b800000 */
[----:B------:R-:W-:Y:S01]  /*19d0*/  UIADD3 UR21, UPT, UPT, UR7, UR24, URZ ;  /* 0x0000001807157290 */ /* 0x000fe2000fffe0ff */
[----:B------:R-:W-:-:S11]  /*19e0*/  UMOV UR25, UR6 ;  /* 0x0000000600197c82 */ /* 0x000fd60008000000 */
.L_x_31:
[----:B-1----:R-:W-:Y:S01]  /*19f0*/  ULEA UR17, UR25, UR4, 0x3 ;  /* 0x0000000419117291 */ /* 0x002fe2000f8e18ff */
[----:B--2---:R-:W-:Y:S01]  /*1a00*/  @!P5 MOV R3, 0x3000 ;  /* 0x000030000003d802 */ /* 0x004fe20000000f00 */
[----:B--2---:R-:W-:Y:S10]  /*1a10*/  @P0 BRA `(.L_x_27) ;  /* 0x00000000000c0947 */ /* 0x004ff40003800000 */
[----:B------:R-:W-:-:S04]  /*1a20*/  SHF.L.U32 R5, R15, 0x1f, RZ ;  /* 0x0000001f0f057819 */ /* 0x000fc800000006ff */
[----:B------:R-:W2:Y:S02]  /*1a30*/  SYNCS.PHASECHK.TRANS64.TRYWAIT P0, [UR17+0x20], R5 ;  /* 0x00002005ff0075a7 */ /* 0x000ea40008001111 */
[----:B--2---:R-:W-:Y:S05]  /*1a40*/  @!P0 BRA `(.L_x_28) ;  /* 0x0000005400c88947 */ /* 0x004fea0003800000 */
.L_x_27:
[----:B------:R2:W-:Y:S01]  /*1a50*/  @!P5 SYNCS.ARRIVE.TRANS64 RZ, [UR17], R3 ;  /* 0x00000003ffffd9a7 */ /* 0x0005e20008000011 */
[----:B------:R-:W-:Y:S04]  /*1a60*/  BSSY.RECONVERGENT B0, `(.L_x_29) ;  /* 0x0000003000007945 */ /* 0x000fe80003800200 */
[----:B------:R-:W-:Y:S05]  /*1a70*/  @P4 BRA `(.L_x_30) ;  /* 0x0000000000044947 */ /* 0x000fea0003800000 */
[----:B------:R-:W-:Y:S05]  /*1a80*/  BPT.TRAP 0x1 ;  /* 0x000000040000795c */ /* 0x000fea0000300000 */
.L_x_30:
[----:B------:R-:W-:Y:S05]  /*1a90*/  BSYNC.RECONVERGENT B0 ;  /* 0x0000000000007941 */ /* 0x000fea0003800200 */
.L_x_29:
        /* <DEDUP_REMOVED lines=10> */
[----:B------:R-:W-:Y:S01]  /*1b40*/  UIADD3 UR16, UPT, UPT, UR16, 0x4400, URZ ;  /* 0x0000440010107890 */ /* 0x000fe2000fffe0ff */
[----:B-1----:R-:W-:Y:S01]  /*1b50*/  SHF.L.U32 R2, R15, 0x1f, RZ ;  /* 0x0000001f0f027819 */ /* 0x002fe200000006ff */
[----:B------:R-:W-:Y:S02]  /*1b60*/  UIADD3.X UR31, UPT, UPT, URZ, UR23, URZ, UP1, !UPT ;  /* 0x00000017ff1f7290 */ /* 0x000fe40008ffe4ff */
[----:B------:R-:W-:Y:S01]  /*1b70*/  UIADD3.X UR29, UPT, UPT, URZ, UR23, URZ, UP0, !UPT ;  /* 0x00000017ff1d7290 */ /* 0x000fe200087fe4ff */
[----:B------:R1:W1:Y:S01]  /*1b80*/  SYNCS.PHASECHK.TRANS64.TRYWAIT P0, [UR8+0x20], R2 ;  /* 0x00002002ff0075a7 */ /* 0x0002620008001108 */
[----:B------:R-:W-:Y:S01]  /*1b90*/  ULEA UR8, UR25, UR4, 0xd ;  /* 0x0000000419087291 */ /* 0x000fe2000f8e68ff */
[----:B------:R-:W-:Y:S01]  /*1ba0*/  UMOV UR26, 0x0 ;  /* 0x00000000001a7882 */ /* 0x000fe20000000000 */
[----:B------:R-:W-:-:S02]  /*1bb0*/  UMOV UR27, 0x10000000 ;  /* 0x10000000001b7882 */ /* 0x000fc40000000000 */
[----:B------:R-:W-:Y:S01]  /*1bc0*/  UIADD3 UR8, UPT, UPT, UR8, 0x8400, URZ ;  /* 0x0000840008087890 */ /* 0x000fe2000fffe0ff */
[----:B------:R-:W-:Y:S01]  /*1bd0*/  UMOV UR19, UR35 ;  /* 0x0000002300137c82 */ /* 0x000fe20008000000 */
[----:B------:R-:W-:Y:S01]  /*1be0*/  UMOV UR20, UR36 ;  /* 0x0000002400147c82 */ /* 0x000fe20008000000 */
[----:B------:R-:W-:Y:S01]  /*1bf0*/  UMOV UR12, UR36 ;  /* 0x00000024000c7c82 */ /* 0x000fe20008000000 */
[----:B------:R-:W-:Y:S01]  /*1c00*/  UMOV UR9, UR17 ;  /* 0x0000001100097c82 */ /* 0x000fe20008000000 */
[----:B------:R-:W-:Y:S01]  /*1c10*/  UMOV UR10, UR18 ;  /* 0x00000012000a7c82 */ /* 0x000fe20008000000 */
[----:B------:R1:W-:Y:S01]  /*1c20*/  UTMALDG.3D [UR16], [UR30], desc[UR26] ;  /* 0x00001a101e0075b4 */ /* 0x0003e20008011000 */
[----:B------:R-:W-:Y:S01]  /*1c30*/  UIADD3 UR24, UPT, UPT, UR24, 0x1, URZ ;  /* 0x0000000118187890 */ /* 0x000fe2000fffe0ff */
[----:B------:R-:W-:-:S03]  /*1c40*/  UMOV UR25, UR6 ;  /* 0x0000000600197c82 */ /* 0x000fc60008000000 */
[----:B------:R-:W-:Y:S01]  /*1c50*/  UISETP.NE.AND UP0, UPT, UR24, UR21, UPT ;  /* 0x000000151800728c */ /* 0x000fe2000bf05270 */
[----:B------:R1:W-:Y:S08]  /*1c60*/  UTMALDG.3D [UR8], [UR28], desc[UR26] ;  /* 0x00001a081c0075b4 */ /* 0x0003f00008011000 */
[----:B------:R-:W-:Y:S05]  /*1c70*/  BRA.U UP0, `(.L_x_31) ;  /* 0xfffffffd005c7547 */ /* 0x000fea000b83ffff */
.L_x_26:
[----:B-1----:R-:W-:Y:S01]  /*1c80*/  LEA R2, R14, UR4, 0x3 ;  /* 0x000000040e027c11 */ /* 0x002fe2000f8e18ff */
[----:B------:R-:W-:Y:S01]  /*1c90*/  NOP ;  /* 0x0000000000007918 */ /* 0x000fe20000000000 */
[----:B--2---:R-:W-:Y:S02]  /*1ca0*/  SHF.L.U32 R3, R12, 0x1f, RZ ;  /* 0x0000001f0c037819 */ /* 0x004fe400000006ff */
[----:B------:R-:W-:Y:S02]  /*1cb0*/  LEA R4, R14, UR4, 0x4 ;  /* 0x000000040e047c11 */ /* 0x000fe4000f8e20ff */
[----:B------:R-:W1:Y:S02]  /*1cc0*/  SYNCS.PHASECHK.TRANS64.TRYWAIT P0, [R2+URZ+0x70], R3 ;  /* 0x00007003020075a7 */ /* 0x000e6400080011ff */
[----:B-1----:R-:W-:Y:S05]  /*1cd0*/  @!P0 BRA `(.L_x_32) ;  /* 0x00000054003c8947 */ /* 0x002fea0003800000 */
.L_x_108:
[----:B------:R-:W2:Y:S01]  /*1ce0*/  LDS.128 R4, [R4+0x100] ;  /* 0x0001000004047984 */ /* 0x000ea20000000c00 */
[----:B---3--:R-:W-:Y:S01]  /*1cf0*/  ISETP.GE.AND P0, PT, R40, 0x1, PT ;  /* 0x000000012800780c */ /* 0x008fe20003f06270 */
[----:B-1----:R-:W-:Y:S01]  /*1d00*/  VIADD R2, R2, 0x80 ;  /* 0x0000008002027836 */ /* 0x002fe20000000000 */
[----:B------:R-:W-:Y:S01]  /*1d10*/  @!PT LDS RZ, [RZ] ;  /* 0x00000000fffff984 */ /* 0x000fe20000000800 */
[----:B------:R-:W-:Y:S01]  /*1d20*/  @!PT LDS RZ, [RZ] ;  /* 0x00000000fffff984 */ /* 0x000fe20000000800 */
[----:B------:R-:W-:Y:S01]  /*1d30*/  @!PT LDS RZ, [RZ] ;  /* 0x00000000fffff984 */ /* 0x000fe20000000800 */
[----:B------:R-:W-:Y:S01]  /*1d40*/  @!PT LDS RZ, [RZ] ;  /* 0x00000000fffff984 */ /* 0x000fe20000000800 */
[----:B------:R1:W-:Y:S06]  /*1d50*/  MEMBAR.ALL.CTA ;  /* 0x0000000000007992 */ /* 0x0003ec0000008000 */
[----:B-1----:R-:W1:Y:S01]  /*1d60*/  FENCE.VIEW.ASYNC.S ;  /* 0x00000000000073c6 */ /* 0x002e620000000000 */
[----:B------:R-:W-:-:S04]  /*1d70*/  PRMT R2, RZ, 0x654, R2 ;  /* 0x00000654ff027816 */ /* 0x000fc80000000002 */
[----:B-1----:R1:W-:Y:S01]  /*1d80*/  SYNCS.ARRIVE.TRANS64.RED.A1T0 RZ, [R2+URZ], RZ ;  /* 0x000000ff02ff79a7 */ /* 0x0023e200081004ff */
[----:B--2---:R-:W-:-:S13]  /*1d90*/  LOP3.LUT P2, RZ, R6, 0x1, RZ, 0xc0, !PT ;  /* 0x0000000106ff7812 */ /* 0x004fda000784c0ff */
[----:B------:R-:W-:Y:S01]  /*1da0*/  @P2 SHF.R.U32.HI R3, RZ, 0x10, R5 ;  /* 0x00000010ff032819 */ /* 0x000fe20000011605 */
[----:B------:R-:W-:Y:S01]  /*1db0*/  VOTEU.ANY UP0, P2 ;  /* 0x0000000000ff7886 */ /* 0x000fe20001000100 */
[----:B------:R-:W-:Y:S02]  /*1dc0*/  @P2 MOV R13, R4 ;  /* 0x00000004000d2202 */ /* 0x000fe40000000f00 */
[----:B------:R-:W-:Y:S02]  /*1dd0*/  @P2 R2UR.BROADCAST UR8, R3 ;  /* 0x00000000030822ca */ /* 0x000fe400008e0000 */
[----:B------:R-:W-:-:S11]  /*1de0*/  @P2 LOP3.LUT R11, R5, 0xffff, RZ, 0xc0, !PT ;  /* 0x0000ffff050b2812 */ /* 0x000fd600078ec0ff */
[----:B------:R-:W-:Y:S01]  /*1df0*/  @UP0 UMOV UR36, UR8 ;  /* 0x0000000800240c82 */ /* 0x000fe20008000000 */
[----:B-1----:R-:W-:Y:S05]  /*1e00*/  @!P0 BRA `(.L_x_33) ;  /* 0x0000000000b88947 */ /* 0x002fea0003800000 */
[----:B------:R-:W4:Y:S01]  /*1e10*/  LDC.64 R4, c[0x0][0xb18] ;  /* 0x0002c600ff047b82 */ /* 0x000f220000000a00 */
[----:B------:R-:W-:-:S07]  /*1e20*/  ISETP.NE.AND P3, PT, R40, 0x1, PT ;  /* 0x000000012800780c */ /* 0x000fce0003f65270 */
[----:B------:R-:W1:Y:S08]  /*1e30*/  LDC.64 R6, c[0x0][0xb10] ;  /* 0x0002c400ff067b82 */ /* 0x000e700000000a00 */
[----:B------:R-:W2:Y:S08]  /*1e40*/  LDC R16, c[0x0][0xb20] ;  /* 0x0002c800ff107b82 */ /* 0x000eb00000000800 */
[----:B------:R-:W3:Y:S01]  /*1e50*/  LDC R18, c[0x0][0xb0c] ;  /* 0x0002c300ff127b82 */ /* 0x000ee20000000800 */
[----:B----4-:R-:W-:Y:S01]  /*1e60*/  IMAD.HI.U32 R17, R0, R5, RZ ;  /* 0x0000000500117227 */ /* 0x010fe200078e00ff */
[----:B------:R-:W-:-:S03]  /*1e70*/  ISETP.NE.AND P0, PT, R4, 0x1, PT ;  /* 0x000000010400780c */ /* 0x000fc60003f05270 */
[----:B------:R-:W-:-:S03]  /*1e80*/  IMAD.HI.U32 R5, R11, R5, RZ ;  /* 0x000000050b057227 */ /* 0x000fc600078e00ff */
[----:B------:R-:W4:Y:S01]  /*1e90*/  LDC.64 R2, c[0x0][0xb28] ;  /* 0x0002ca00ff027b82 */ /* 0x000f220000000a00 */
[----:B-1----:R-:W-:-:S04]  /*1ea0*/  IMAD.HI.U32 R20, R9, R6, RZ ;  /* 0x0000000609147227 */ /* 0x002fc800078e00ff */
[----:B------:R-:W-:Y:S01]  /*1eb0*/  IMAD.HI.U32 R22, R13, R6, RZ ;  /* 0x000000060d167227 */ /* 0x000fe200078e00ff */
[----:B------:R-:W-:Y:S02]  /*1ec0*/  SHF.R.U32.HI R20, RZ, R7, R20 ;  /* 0x00000007ff147219 */ /* 0x000fe40000011614 */
[-C--:B--2---:R-:W-:Y:S02]  /*1ed0*/  SHF.R.U32.HI R17, RZ, R16.reuse, R17 ;  /* 0x00000010ff117219 */ /* 0x084fe40000011611 */
[----:B------:R-:W-:Y:S02]  /*1ee0*/  SHF.R.U32.HI R16, RZ, R16, R5 ;  /* 0x00000010ff107219 */ /* 0x000fe40000011605 */
[----:B------:R-:W-:Y:S02]  /*1ef0*/  SEL R17, R0, R17, !P0 ;  /* 0x0000001100117207 */ /* 0x000fe40004000000 */
[----:B------:R-:W-:Y:S02]  /*1f00*/  SHF.R.U32.HI R22, RZ, R7, R22 ;  /* 0x00000007ff167219 */ /* 0x000fe40000011616 */
[----:B---3--:R-:W-:-:S02]  /*1f10*/  ISETP.NE.AND P1, PT, R18, 0x1, PT ;  /* 0x000000011200780c */ /* 0x008fc40003f25270 */
[----:B------:R-:W-:Y:S02]  /*1f20*/  SEL R5, R11, R16, !P0 ;  /* 0x000000100b057207 */ /* 0x000fe40004000000 */
[----:B------:R-:W-:Y:S02]  /*1f30*/  SEL R19, R9, R20, !P1 ;  /* 0x0000001409137207 */ /* 0x000fe40004800000 */
[----:B------:R-:W-:Y:S01]  /*1f40*/  SEL R7, R13, R22, !P1 ;  /* 0x000000160d077207 */ /* 0x000fe20004800000 */
[----:B----4-:R-:W-:-:S04]  /*1f50*/  IMAD.HI.U32 R20, R17, R2, RZ ;  /* 0x0000000211147227 */ /* 0x010fc800078e00ff */
[----:B------:R-:W-:Y:S01]  /*1f60*/  IMAD.HI.U32 R6, R19, R2, RZ ;  /* 0x0000000213067227 */ /* 0x000fe200078e00ff */
[----:B------:R-:W-:-:S04]  /*1f70*/  @P3 SHF.R.U32.HI R17, RZ, R3, R20 ;  /* 0x00000003ff113219 */ /* 0x000fc80000011614 */
        /* <DEDUP_REMOVED lines=8> */
[----:B------:R-:W-:-:S04]  /*2000*/  @!P0 IMAD.HI.U32 R16, R7, R2, RZ ;  /* 0x0000000207108227 */ /* 0x000fc800078e00ff */
[----:B------:R-:W-:Y:S01]  /*2010*/  IMAD.MOV R2, RZ, RZ, -R6 ;  /* 0x000000ffff027224 */ /* 0x000fe200078e0a06 */
[----:B------:R-:W-:-:S03]  /*2020*/  @!P0 SHF.R.U32.HI R16, RZ, R3, R16 ;  /* 0x00000003ff108219 */ /* 0x000fc60000011610 */
[----:B------:R-:W-:Y:S01]  /*2030*/  IMAD R2, R40, R2, R5 ;  /* 0x0000000228027224 */ /* 0x000fe200078e0205 */
[----:B------:R-:W-:Y:S02]  /*2040*/  @!P0 SEL R3, R7, R16, !P3 ;  /* 0x0000001007038207 */ /* 0x000fe40005800000 */
[----:B------:R-:W-:-:S03]  /*2050*/  IADD3 R16, PT, PT, -R5, RZ, RZ ;  /* 0x000000ff05107210 */ /* 0x000fc60007ffe1ff */
[--C-:B------:R-:W-:Y:S02]  /*2060*/  @!P0 IMAD.IADD R6, R6, 0x1, -R3.reuse ;  /* 0x0000000106068824 */ /* 0x100fe400078e0a03 */
[----:B------:R-:W-:Y:S01]  /*2070*/  @!P0 IMAD R3, R2, R19, R3 ;  /* 0x0000001302038224 */ /* 0x000fe200078e0203 */
[----:B------:R-:W-:Y:S01]  /*2080*/  IADD3 R2, PT, PT, -R7, RZ, RZ ;  /* 0x000000ff07027210 */ /* 0x000fe20007ffe1ff */
[----:B------:R-:W-:Y:S02]  /*2090*/  @!P0 IMAD R5, R40, R6, R7 ;  /* 0x0000000628058224 */ /* 0x000fe400078e0207 */
[----:B------:R-:W-:Y:S02]  /*20a0*/  IMAD R11, R4, R16, R11 ;  /* 0x00000010040b7224 */ /* 0x000fe400078e020b */
[----:B------:R-:W-:Y:S02]  /*20b0*/  @!P0 IMAD.MOV.U32 R7, RZ, RZ, R3 ;  /* 0x000000ffff078224 */ /* 0x000fe400078e0003 */
[----:B------:R-:W-:-:S02]  /*20c0*/  IMAD R2, R18, R2, R13 ;  /* 0x0000000212027224 */ /* 0x000fc400078e020d */
[----:B------:R-:W-:Y:S02]  /*20d0*/  IMAD R11, R5, R4, R11 ;  /* 0x00000004050b7224 */ /* 0x000fe400078e020b */
[----:B------:R-:W-:Y:S02]  /*20e0*/  IMAD R13, R7, R18, R2 ;  /* 0x00000012070d7224 */ /* 0x000fe400078e0202 */
.L_x_33:
[----:B------:R-:W1:Y:S02]  /*20f0*/  LDCU UR8, c[0x0][0xb30] ;  /* 0x00016600ff0877ac */ /* 0x000e640008000800 */
[----:B-1----:R-:W-:-:S09]  /*2100*/  UISETP.NE.AND UP0, UPT, UR8, 0x1, UPT ;  /* 0x000000010800788c */ /* 0x002fd2000bf05270 */
[----:B------:R-:W-:Y:S05]  /*2110*/  BRA.U UP0, `(.L_x_34) ;  /* 0x0000000100407547 */ /* 0x000fea000b800000 */
[----:B------:R-:W1:Y:S08]  /*2120*/  LDC.64 R4, c[0x0][0xb10] ;  /* 0x0002c400ff047b82 */ /* 0x000e700000000a00 */
[----:B------:R-:W2:Y:S08]  /*2130*/  LDC.64 R2, c[0x0][0xb18] ;  /* 0x0002c600ff027b82 */ /* 0x000eb00000000a00 */
[----:B------:R-:W3:Y:S08]  /*2140*/  LDC R6, c[0x0][0xb20] ;  /* 0x0002c800ff067b82 */ /* 0x000ef00000000800 */
[----:B------:R-:W4:Y:S01]  /*2150*/  LDC R16, c[0x0][0xb0c] ;  /* 0x0002c300ff107b82 */ /* 0x000f220000000800 */
[----:B-1----:R-:W-:-:S05]  /*2160*/  IMAD.HI.U32 R4, R13, R4, RZ ;  /* 0x000000040d047227 */ /* 0x002fca00078e00ff */
[----:B------:R-:W-:Y:S01]  /*2170*/  SHF.R.U32.HI R4, RZ, R5, R4 ;  /* 0x00000005ff047219 */ /* 0x000fe20000011604 */
[----:B--2---:R-:W-:Y:S01]  /*2180*/  IMAD.HI.U32 R3, R11, R3, RZ ;  /* 0x000000030b037227 */ /* 0x004fe200078e00ff */
[----:B------:R-:W-:-:S04]  /*2190*/  ISETP.NE.AND P0, PT, R2, 0x1, PT ;  /* 0x000000010200780c */ /* 0x000fc80003f05270 */
[----:B---3--:R-:W-:-:S04]  /*21a0*/  SHF.R.U32.HI R6, RZ, R6, R3 ;  /* 0x00000006ff067219 */ /* 0x008fc80000011603 */
[----:B------:R-:W-:Y:S02]  /*21b0*/  SEL R3, R11, R6, !P0 ;  /* 0x000000060b037207 */ /* 0x000fe40004000000 */
[----:B----4-:R-:W-:-:S04]  /*21c0*/  ISETP.NE.AND P1, PT, R16, 0x1, PT ;  /* 0x000000011000780c */ /* 0x010fc80003f25270 */
[----:B------:R-:W-:-:S05]  /*21d0*/  SEL R4, R13, R4, !P1 ;  /* 0x000000040d047207 */ /* 0x000fca0004800000 */
[----:B------:R-:W-:Y:S02]  /*21e0*/  IMAD.IADD R5, R3, 0x1, -R4 ;  /* 0x0000000103057824 */ /* 0x000fe400078e0a04 */
[----:B------:R-:W-:Y:S02]  /*21f0*/  IMAD.IADD R3, R4, 0x1, -R3 ;  /* 0x0000000104037824 */ /* 0x000fe400078e0a03 */
[----:B------:R-:W-:Y:S02]  /*2200*/  IMAD R13, R5, R16, R13 ;  /* 0x00000010050d7224 */ /* 0x000fe400078e020d */
[----:B------:R-:W-:-:S07]  /*2210*/  IMAD R11, R3, R2, R11 ;  /* 0x00000002030b7224 */ /* 0x000fce00078e020b */
.L_x_34:
[----:B------:R-:W-:Y:S01]  /*2220*/  VIADD R14, R14, 0x1 ;  /* 0x000000010e0e7836 */ /* 0x000fe20000000000 */
[----:B------:R-:W-:Y:S01]  /*2230*/  PLOP3.LUT P1, PT, PT, PT, PT, 0x80, 0x8 ;  /* 0x000000000008781c */ /* 0x000fe20003f2f070 */
[----:B------:R-:W-:Y:S02]  /*2240*/  IMAD.IADD R21, R13, 0x1, R96 ;  /* 0x000000010d157824 */ /* 0x000fe400078e0260 */
[----:B------:R-:W-:Y:S01]  /*2250*/  IMAD.IADD R20, R11, 0x1, R94 ;  /* 0x000000010b147824 */ /* 0x000fe200078e025e */
[----:B------:R-:W-:-:S04]  /*2260*/  ISETP.NE.AND P0, PT, R14, 0x2, PT ;  /* 0x000000020e00780c */ /* 0x000fc80003f05270 */
[----:B------:R-:W-:Y:S02]  /*2270*/  SEL R3, RZ, 0x1, P0 ;  /* 0x00000001ff037807 */ /* 0x000fe40000000000 */
[----:B------:R-:W-:Y:S02]  /*2280*/  SEL R14, R14, RZ, P0 ;  /* 0x000000ff0e0e7207 */ /* 0x000fe40000000000 */
[----:B------:R-:W-:Y:S01]  /*2290*/  LOP3.LUT R12, R12, R3, RZ, 0x3c, !PT ;  /* 0x000000030c0c7212 */ /* 0x000fe200078e3cff */
[----:B------:R-:W-:Y:S06]  /*22a0*/  @P2 BRA `(.L_x_35) ;  /* 0xfffffff000982947 */ /* 0x000fec000383ffff */
[----:B------:R-:W-:Y:S01]  /*22b0*/  UIADD3 UR4, UPT, UPT, UR4, 0x20, URZ ;  /* 0x0000002004047890 */ /* 0x000fe2000fffe0ff */
[----:B------:R-:W-:-:S03]  /*22c0*/  SHF.L.U32 R3, R15, 0x1f, RZ ;  /* 0x0000001f0f037819 */ /* 0x000fc600000006ff */
[----:B------:R-:W-:-:S09]  /*22d0*/  ULEA UR5, UR6, UR4, 0x3 ;  /* 0x0000000406057291 */ /* 0x000fd2000f8e18ff */
[----:B------:R-:W1:Y:S02]  /*22e0*/  SYNCS.PHASECHK.TRANS64.TRYWAIT P0, [UR5], R3 ;  /* 0x00000003ff0075a7 */ /* 0x000e640008001105 */
[----:B-1----:R-:W-:Y:S05]  /*22f0*/  @!P0 BRA `(.L_x_36) ;  /* 0x0000004c00c88947 */ /* 0x002fea0003800000 */
.L_x_110:
[----:B------:R-:W-:-:S04]  /*2300*/  UIADD3 UR6, UPT, UPT, UR6, 0x1, URZ ;  /* 0x0000000106067890 */ /* 0x000fc8000fffe0ff */
[----:B------:R-:W-:-:S04]  /*2310*/  UISETP.NE.AND UP0, UPT, UR6, 0x4, UPT ;  /* 0x000000040600788c */ /* 0x000fc8000bf05270 */
[----:B------:R-:W-:Y:S02]  /*2320*/  USEL UR7, URZ, 0x1, UP0 ;  /* 0x00000001ff077887 */ /* 0x000fe40008000000 */
[----:B------:R-:W-:-:S04]  /*2330*/  USEL UR6, UR6, URZ, UP0 ;  /* 0x000000ff06067287 */ /* 0x000fc80008000000 */
[----:B------:R-:W-:Y:S01]  /*2340*/  ULEA UR5, UR6, UR4, 0x3 ;  /* 0x0000000406057291 */ /* 0x000fe2000f8e18ff */
[----:B------:R-:W-:-:S04]  /*2350*/  LOP3.LUT R2, R15, UR7, RZ, 0x3c, !PT ;  /* 0x000000070f027c12 */ /* 0x000fc8000f8e3cff */
[----:B-1----:R-:W-:-:S04]  /*2360*/  SHF.L.U32 R3, R2, 0x1f, RZ ;  /* 0x0000001f02037819 */ /* 0x002fc800000006ff */
[----:B------:R-:W1:Y:S02]  /*2370*/  SYNCS.PHASECHK.TRANS64.TRYWAIT P0, [UR5], R3 ;  /* 0x00000003ff0075a7 */ /* 0x000e640008001105 */
[----:B-1----:R-:W-:Y:S05]  /*2380*/  @!P0 BRA `(.L_x_37) ;  /* 0x0000004c00bc8947 */ /* 0x002fea0003800000 */
.L_x_112:
        /* <DEDUP_REMOVED lines=9> */
.L_x_114:
[----:B------:R-:W-:-:S04]  /*2420*/  UIADD3 UR6, UPT, UPT, UR6, 0x1, URZ ;  /* 0x0000000106067890 */ /* 0x000fc8000fffe0ff */
[----:B------:R-:W-:-:S04]  /*2430*/  UISETP.NE.AND UP0, UPT, UR6, 0x4, UPT ;  /* 0x000000040600788c */ /* 0x000fc8000bf05270 */
[----:B------:R-:W-:Y:S02]  /*2440*/  USEL UR5, URZ, 0x1, UP0 ;  /* 0x00000001ff057887 */ /* 0x000fe40008000000 */
[----:B------:R-:W-:-:S04]  /*2450*/  USEL UR6, UR6, URZ, UP0 ;  /* 0x000000ff06067287 */ /* 0x000fc80008000000 */
[----:B------:R-:W-:Y:S01]  /*2460*/  ULEA UR6, UR6, UR4, 0x3 ;  /* 0x0000000406067291 */ /* 0x000fe2000f8e18ff */
[----:B-1----:R-:W-:-:S04]  /*2470*/  LOP3.LUT R3, R2, UR5, RZ, 0x3c, !PT ;  /* 0x0000000502037c12 */ /* 0x002fc8000f8e3cff */
[----:B------:R-:W-:Y:S01]  /*2480*/  SHF.L.U32 R3, R3, 0x1f, RZ ;  /* 0x0000001f03037819 */ /* 0x000fe200000006ff */
[----:B----4-:R-:W-:-:S07]  /*2490*/  IMAD.U32 R0, RZ, RZ, UR6 ;  /* 0x00000006ff007e24 */ /* 0x010fce000f8e00ff */
.L_x_39:
[----:B-1----:R1:W2:Y:S02]  /*24a0*/  SYNCS.PHASECHK.TRANS64.TRYWAIT P0, [R0+URZ], R3 ;  /* 0x00000003000075a7 */ /* 0x0022a400080011ff */
[----:B--2---:R-:W-:Y:S05]  /*24b0*/  @!P0 NANOSLEEP.SYNCS 0x989680 ;  /* 0x009896800000895d */ /* 0x004fea0003900000 */
[----:B------:R-:W2:Y:S02]  /*24c0*/  @!P0 SYNCS.PHASECHK.TRANS64 P0, [R0+URZ], R3 ;  /* 0x00000003000085a7 */ /* 0x000ea400080010ff */
[----:B--2---:R-:W-:Y:S05]  /*24d0*/  @P0 EXIT ;  /* 0x000000000000094d */ /* 0x004fea0003800000 */
[----:B------:R-:W-:Y:S05]  /*24e0*/  BRA `(.L_x_39) ;  /* 0xfffffffc00ec7947 */ /* 0x000fea000383ffff */
.L_x_17:
[----:B------:R-:W-:-:S04]  /*24f0*/  UISETP.NE.AND UP1, UPT, UR37, URZ, UPT ;  /* 0x000000ff2500728c */ /* 0x000fc8000bf25270 */
[----:B------:R-:W-:-:S09]  /*2500*/  UISETP.NE.OR UP1, UPT, UR8, 0x1, UP1 ;  /* 0x000000010800788c */ /* 0x000fd20008f25670 */
[----:B------:R-:W-:Y:S05]  /*2510*/  BRA.U UP1, `(.L_x_40) ;  /* 0x0000000501487547 */ /* 0x000fea000b800000 */
[----:B------:R-:W-:Y:S01]  /*2520*/  ISETP.NE.AND P2, PT, R2, RZ, PT ;  /* 0x000000ff0200720c */ /* 0x000fe20003f45270 */
[----:B------:R-:W-:Y:S01]  /*2530*/  IMAD.MOV.U32 R12, RZ, RZ, 0x1 ;  /* 0x00000001ff0c7424 */ /* 0x000fe200078e00ff */
[----:B------:R-:W-:Y:S02]  /*2540*/  CS2R R10, SRZ ;  /* 0x00000000000a7805 */ /* 0x000fe4000001ff00 */
[----:B------:R-:W-:Y:S01]  /*2550*/  CS2R R8, SRZ ;  /* 0x0000000000087805 */ /* 0x000fe2000001ff00 */
[----:B------:R-:W-:Y:S01]  /*2560*/  UMOV UR4, 0x400 ;  /* 0x0000040000047882 */ /* 0x000fe20000000000 */
[----:B------:R-:W-:Y:S01]  /*2570*/  UMOV UR6, URZ ;  /* 0x000000ff00067c82 */ /* 0x000fe20008000000 */
[----:B------:R-:W-:-:S12]  /*2580*/  ULEA UR37, UR37, UR4, 0x18 ;  /* 0x0000000425257291 */ /* 0x000fd8000f8ec0ff */
.L_x_44:
[----:B------:R-:W-:Y:S02]  /*2590*/  LEA R0, R8, UR37, 0x3 ;  /* 0x0000002508007c11 */ /* 0x000fe4000f8e18ff */
[----:B------:R-:W-:-:S03]  /*25a0*/  SHF.L.U32 R5, R9, 0x1f, RZ ;  /* 0x0000001f09057819 */ /* 0x000fc600000006ff */
[----:B------:R-:W-:Y:S01]  /*25b0*/  VIADD R4, R0, 0xe0 ;  /* 0x000000e000047836 */ /* 0x000fe20000000000 */
[----:B------:R-:W1:Y:S02]  /*25c0*/  SYNCS.PHASECHK.TRANS64.TRYWAIT P0, [R0+URZ+0xd0], R5 ;  /* 0x0000d005000075a7 */ /* 0x000e6400080011ff */
[----:B-1----:R-:W-:Y:S05]  /*25d0*/  @!P0 BRA `(.L_x_41) ;  /* 0x0000004c00588947 */ /* 0x002fea0003800000 */
.L_x_115:
[----:B------:R-:W-:Y:S01]  /*25e0*/  ULEA UR5, UR6, UR37, 0x3 ;  /* 0x0000002506057291 */ /* 0x000fe2000f8e18ff */
[----:B------:R-:W-:Y:S02]  /*25f0*/  PRMT R4, RZ, 0x654, R4 ;  /* 0x00000654ff047816 */ /* 0x000fe40000000004 */
[----:B-1----:R-:W-:Y:S01]  /*2600*/  SHF.L.U32 R5, R12, 0x1f, RZ ;  /* 0x0000001f0c057819 */ /* 0x002fe200000006ff */
[----:B------:R-:W-:Y:S01]  /*2610*/  UIADD3 UR4, UPT, UPT, UR5, 0x70, URZ ;  /* 0x0000007005047890 */ /* 0x000fe2000fffe0ff */
[----:B------:R1:W-:Y:S05]  /*2620*/  SYNCS.ARRIVE.TRANS64.RED.A1T0 RZ, [R4+URZ], RZ ;  /* 0x000000ff04ff79a7 */ /* 0x0003ea00081004ff */
[----:B------:R-:W-:Y:S01]  /*2630*/  IMAD.U32 R7, RZ, RZ, UR4 ;  /* 0x00000004ff077e24 */ /* 0x000fe2000f8e00ff */
[----:B------:R-:W2:Y:S04]  /*2640*/  SYNCS.PHASECHK.TRANS64.TRYWAIT P0, [UR5+0x80], R5 ;  /* 0x00008005ff0075a7 */ /* 0x000ea80008001105 */
[----:B------:R-:W-:Y:S01]  /*2650*/  PRMT R6, R2, 0x654, R7 ;  /* 0x0000065402067816 */ /* 0x000fe20000000007 */
[----:B-1----:R-:W-:Y:S01]  /*2660*/  @!P2 IMAD.MOV.U32 R4, RZ, RZ, 0x10 ;  /* 0x00000010ff04a424 */ /* 0x002fe200078e00ff */
[----:B--2---:R-:W-:Y:S06]  /*2670*/  @!P0 BRA `(.L_x_42) ;  /* 0x0000004c00448947 */ /* 0x004fec0003800000 */
.L_x_117:
[----:B------:R-:W-:Y:S01]  /*2680*/  ULEA UR4, UR6, UR37, 0x4 ;  /* 0x0000002506047291 */ /* 0x000fe2000f8e20ff */
[----:B------:R-:W-:Y:S01]  /*2690*/  SEL R3, R6, R3, !P2 ;  /* 0x0000000306037207 */ /* 0x000fe20005000000 */
[----:B------:R-:W-:Y:S01]  /*26a0*/  UIADD3 UR5, UPT, UPT, UR5, 0x70, URZ ;  /* 0x0000007005057890 */ /* 0x000fe2000fffe0ff */
[----:B-1----:R-:W-:Y:S01]  /*26b0*/  LEA R0, R11, UR37, 0x3 ;  /* 0x000000250b007c11 */ /* 0x002fe2000f8e18ff */
[----:B------:R-:W-:Y:S01]  /*26c0*/  UIADD3 UR4, UPT, UPT, UR4, 0x100, URZ ;  /* 0x0000010004047890 */ /* 0x000fe2000fffe0ff */
[----:B------:R-:W-:Y:S01]  /*26d0*/  SHF.L.U32 R5, R10, 0x1f, RZ ;  /* 0x0000001f0a057819 */ /* 0x000fe200000006ff */
[----:B------:R1:W-:Y:S01]  /*26e0*/  @!P2 SYNCS.ARRIVE.TRANS64.RED RZ, [R3+URZ], R4 ;  /* 0x0000000403ffa9a7 */ /* 0x0003e200080004ff */
[----:B------:R-:W-:Y:S01]  /*26f0*/  UIADD3 UR6, UPT, UPT, UR6, 0x1, URZ ;  /* 0x0000000106067890 */ /* 0x000fe2000fffe0ff */
[----:B------:R-:W-:-:S03]  /*2700*/  VIADD R8, R8, 0x1 ;  /* 0x0000000108087836 */ /* 0x000fc60000000000 */
[----:B------:R-:W-:Y:S02]  /*2710*/  UISETP.NE.AND UP0, UPT, UR6, 0x2, UPT ;  /* 0x000000020600788c */ /* 0x000fe4000bf05270 */
[----:B------:R-:W-:Y:S06]  /*2720*/  UGETNEXTWORKID.BROADCAST [UR4], [UR5] ;  /* 0x00000000040073ca */ /* 0x000fec0008000100 */
[----:B------:R-:W-:Y:S01]  /*2730*/  USEL UR4, URZ, 0x1, UP0 ;  /* 0x00000001ff047887 */ /* 0x000fe20008000000 */
[----:B------:R-:W-:Y:S01]  /*2740*/  ISETP.NE.AND P0, PT, R8, 0x2, PT ;  /* 0x000000020800780c */ /* 0x000fe20003f05270 */
[----:B------:R-:W-:Y:S01]  /*2750*/  USEL UR6, UR6, URZ, UP0 ;  /* 0x000000ff06067287 */ /* 0x000fe20008000000 */
[----:B------:R-:W2:Y:S03]  /*2760*/  SYNCS.PHASECHK.TRANS64.TRYWAIT P1, [R0+URZ+0x70], R5 ;  /* 0x00007005000075a7 */ /* 0x000ea600080211ff */
[----:B------:R-:W-:Y:S01]  /*2770*/  LOP3.LUT R12, R12, UR4, RZ, 0x3c, !PT ;  /* 0x000000040c0c7c12 */ /* 0x000fe2000f8e3cff */
[----:B-12---:R-:W-:Y:S07]  /*2780*/  @!P1 BRA `(.L_x_43) ;  /* 0x0000004c00189947 */ /* 0x006fee0003800000 */
.L_x_118:
[C---:B------:R-:W-:Y:S01]  /*2790*/  LEA R4, R11.reuse, UR37, 0x4 ;  /* 0x000000250b047c11 */ /* 0x040fe2000f8e20ff */
[----:B-1----:R-:W-:Y:S01]  /*27a0*/  VIADD R0, R0, 0x80 ;  /* 0x0000008000007836 */ /* 0x002fe20000000000 */
[----:B------:R-:W-:Y:S01]  /*27b0*/  SEL R8, R8, RZ, P0 ;  /* 0x000000ff08087207 */ /* 0x000fe20000000000 */
[----:B------:R-:W-:-:S03]  /*27c0*/  VIADD R11, R11, 0x1 ;  /* 0x000000010b0b7836 */ /* 0x000fc60000000000 */
[----:B------:R-:W1:Y:S01]  /*27d0*/  LDS.128 R4, [R4+0x100] ;  /* 0x0001000004047984 */ /* 0x000e620000000c00 */
[----:B------:R-:W-:Y:S02]  /*27e0*/  PRMT R0, RZ, 0x654, R0 ;  /* 0x00000654ff007816 */ /* 0x000fe40000000000 */
[C---:B------:R-:W-:Y:S01]  /*27f0*/  ISETP.NE.AND P1, PT, R11.reuse, 0x2, PT ;  /* 0x000000020b00780c */ /* 0x040fe20003f25270 */
[----:B------:R-:W-:Y:S01]  /*2800*/  @!PT LDS RZ, [RZ] ;  /* 0x00000000fffff984 */ /* 0x000fe20000000800 */
[----:B------:R-:W-:Y:S01]  /*2810*/  @!PT LDS RZ, [RZ] ;  /* 0x00000000fffff984 */ /* 0x000fe20000000800 */
[----:B------:R-:W-:Y:S01]  /*2820*/  @!PT LDS RZ, [RZ] ;  /* 0x00000000fffff984 */ /* 0x000fe20000000800 */
[----:B------:R-:W-:Y:S01]  /*2830*/  @!PT LDS RZ, [RZ] ;  /* 0x00000000fffff984 */ /* 0x000fe20000000800 */
[----:B------:R2:W-:Y:S06]  /*2840*/  MEMBAR.ALL.CTA ;  /* 0x0000000000007992 */ /* 0x0005ec0000008000 */
[----:B--2---:R-:W2:Y:S01]  /*2850*/  FENCE.VIEW.ASYNC.S ;  /* 0x00000000000073c6 */ /* 0x004ea20000000000 */
[----:B------:R-:W-:Y:S01]  /*2860*/  SEL R11, R11, RZ, P1 ;  /* 0x000000ff0b0b7207 */ /* 0x000fe20000800000 */
[----:B--2---:R2:W-:Y:S01]  /*2870*/  SYNCS.ARRIVE.TRANS64.RED.A1T0 RZ, [R0+URZ], RZ ;  /* 0x000000ff00ff79a7 */ /* 0x0045e200081004ff */
[----:B-1----:R-:W-:-:S02]  /*2880*/  LOP3.LUT P3, RZ, R6, 0x1, RZ, 0xc0, !PT ;  /* 0x0000000106ff7812 */ /* 0x002fc4000786c0ff */
[----:B------:R-:W-:-:S04]  /*2890*/  SEL R5, RZ, 0x1, P1 ;  /* 0x00000001ff057807 */ /* 0x000fc80000800000 */
[----:B------:R-:W-:Y:S02]  /*28a0*/  LOP3.LUT R10, R10, R5, RZ, 0x3c, !PT ;  /* 0x000000050a0a7212 */ /* 0x000fe400078e3cff */
[----:B--2---:R-:W-:-:S04]  /*28b0*/  SEL R0, RZ, 0x1, P0 ;  /* 0x00000001ff007807 */ /* 0x004fc80000000000 */
[----:B------:R-:W-:Y:S01]  /*28c0*/  LOP3.LUT R9, R9, R0, RZ, 0x3c, !PT ;  /* 0x0000000009097212 */ /* 0x000fe200078e3cff */
[----:B------:R-:W-:Y:S06]  /*28d0*/  @P3 BRA `(.L_x_44) ;  /* 0xfffffffc002c3947 */ /* 0x000fec000383ffff */
[----:B------:R-:W-:Y:S01]  /*28e0*/  ULEA UR5, UR6, UR37, 0x3 ;  /* 0x0000002506057291 */ /* 0x000fe2000f8e18ff */
[----:B------:R-:W-:-:S08]  /*28f0*/  SHF.L.U32 R3, R12, 0x1f, RZ ;  /* 0x0000001f0c037819 */ /* 0x000fd000000006ff */
[----:B------:R-:W1:Y:S02]  /*2900*/  SYNCS.PHASECHK.TRANS64 P0, [UR5+0x80], R3 ;  /* 0x00008003ff0075a7 */ /* 0x000e640008001005 */
[----:B-1----:R-:W-:Y:S05]  /*2910*/  @P0 BRA `(.L_x_45) ;  /* 0x0000000000080947 */ /* 0x002fea0003800000 */
[----:B------:R-:W1:Y:S02]  /*2920*/  SYNCS.PHASECHK.TRANS64.TRYWAIT P0, [UR5+0x80], R3 ;  /* 0x00008003ff0075a7 */ /* 0x000e640008001105 */
[----:B-1----:R-:W-:Y:S05]  /*2930*/  @!P0 BRA `(.L_x_46) ;  /* 0x0000004800c08947 */ /* 0x002fea0003800000 */
.L_x_45:
[----:B------:R-:W-:-:S04]  /*2940*/  UIADD3 UR4, UPT, UPT, UR6, 0x1, URZ ;  /* 0x0000000106047890 */ /* 0x000fc8000fffe0ff */
[----:B------:R-:W-:-:S04]  /*2950*/  UISETP.NE.AND UP0, UPT, UR4, 0x2, UPT ;  /* 0x000000020400788c */ /* 0x000fc8000bf05270 */
[----:B------:R-:W-:Y:S02]  /*2960*/  USEL UR7, URZ, 0x1, UP0 ;  /* 0x00000001ff077887 */ /* 0x000fe40008000000 */
[----:B------:R-:W-:-:S04]  /*2970*/  USEL UR4, UR4, URZ, UP0 ;  /* 0x000000ff04047287 */ /* 0x000fc80008000000 */
[----:B------:R-:W-:Y:S01]  /*2980*/  ULEA UR4, UR4, UR37, 0x3 ;  /* 0x0000002504047291 */ /* 0x000fe2000f8e18ff */
[----:B-1----:R-:W-:-:S04]  /*2990*/  LOP3.LUT R3, R12, UR7, RZ, 0x3c, !PT ;  /* 0x000000070c037c12 */ /* 0x002fc8000f8e3cff */
[----:B------:R-:W-:-:S04]  /*29a0*/  SHF.L.U32 R0, R3, 0x1f, RZ ;  /* 0x0000001f03007819 */ /* 0x000fc800000006ff */
[----:B------:R-:W1:Y:S02]  /*29b0*/  SYNCS.PHASECHK.TRANS64 P0, [UR4+0x80], R0 ;  /* 0x00008000ff0075a7 */ /* 0x000e640008001004 */
[----:B-1----:R-:W-:Y:S05]  /*29c0*/  @P0 EXIT ;  /* 0x000000000000094d */ /* 0x002fea0003800000 */
[----:B------:R-:W-:Y:S02]  /*29d0*/  SHF.L.U32 R3, R3, 0x1f, RZ ;  /* 0x0000001f03037819 */ /* 0x000fe400000006ff */
[----:B------:R-:W-:-:S07]  /*29e0*/  MOV R0, UR4 ;  /* 0x0000000400007c02 */ /* 0x000fce0008000f00 */
.L_x_47:
[----:B-1----:R1:W2:Y:S02]  /*29f0*/  SYNCS.PHASECHK.TRANS64.TRYWAIT P0, [R0+URZ+0x80], R3 ;  /* 0x00008003000075a7 */ /* 0x0022a400080011ff */
[----:B--2---:R-:W-:Y:S05]  /*2a00*/  @!P0 NANOSLEEP.SYNCS 0x989680 ;  /* 0x009896800000895d */ /* 0x004fea0003900000 */
[----:B------:R-:W2:Y:S02]  /*2a10*/  @!P0 SYNCS.PHASECHK.TRANS64 P0, [R0+URZ+0x80], R3 ;  /* 0x00008003000085a7 */ /* 0x000ea400080010ff */
[----:B--2---:R-:W-:Y:S05]  /*2a20*/  @P0 EXIT ;  /* 0x000000000000094d */ /* 0x004fea0003800000 */
[----:B------:R-:W-:Y:S05]  /*2a30*/  BRA `(.L_x_47) ;  /* 0xfffffffc00ec7947 */ /* 0x000fea000383ffff */
.L_x_40:
[----:B------:R-:W-:-:S09]  /*2a40*/  UISETP.NE.AND UP1, UPT, UR8, URZ, UPT ;  /* 0x000000ff0800728c */ /* 0x000fd2000bf25270 */
[----:B------:R-:W-:Y:S05]  /*2a50*/  BRA.U UP1, `(.L_x_48) ;  /* 0x0000000d01947547 */ /* 0x000fea000b800000 */
[----:B------:R-:W-:Y:S01]  /*2a60*/  UMOV UR4, 0x40 ;  /* 0x0000004000047882 */ /* 0x000fe20000000000 */
[----:B------:R-:W-:Y:S01]  /*2a70*/  NOP ;  /* 0x0000000000007918 */ /* 0x000fe20000000000 */
[----:B------:R-:W-:Y:S01]  /*2a80*/  ULEA UR4, UR37, UR4, 0x18 ;  /* 0x0000000425047291 */ /* 0x000fe2000f8ec0ff */
[----:B------:R-:W-:Y:S02]  /*2a90*/  UMOV UR5, 0x400 ;  /* 0x0000040000057882 */ /* 0x000fe40000000000 */
[----:B------:R-:W-:-:S06]  /*2aa0*/  ULEA UR37, UR37, UR5, 0x18 ;  /* 0x0000000525257291 */ /* 0x000fcc000f8ec0ff */
[----:B------:R-:W1:Y:S02]  /*2ab0*/  LDS.U8 R0, [UR4+0x1c] ;  /* 0x00001c04ff007984 */ /* 0x000e640008000000 */
[----:B-1----:R-:W-:-:S13]  /*2ac0*/  ISETP.NE.AND P0, PT, R0, RZ, PT ;  /* 0x000000ff0000720c */ /* 0x002fda0003f05270 */
[----:B------:R-:W-:Y:S05]  /*2ad0*/  @P0 BRA `(.L_x_49) ;  /* 0x0000000000580947 */ /* 0x000fea0003800000 */
[----:B------:R-:W-:-:S13]  /*2ae0*/  ELECT P0, URZ, PT ;  /* 0x0000000000ff782f */ /* 0x000fda0003800000 */
[----:B------:R-:W-:Y:S05]  /*2af0*/  @!P0 BRA `(.L_x_50) ;  /* 0x0000000000608947 */ /* 0x000fea0003800000 */
[----:B------:R-:W-:Y:S01]  /*2b00*/  UMOV UR5, 0x10 ;  /* 0x0000001000057882 */ /* 0x000fe20000000000 */
[----:B------:R-:W-:Y:S01]  /*2b10*/  HFMA2 R0, -RZ, RZ, 0, 5.9604644775390625e-08 ;  /* 0x00000001ff007431 */ /* 0x000fe200000001ff */
[----:B------:R-:W-:-:S03]  /*2b20*/  MOV R2, 0xffff ;  /* 0x0000ffff00027802 */ /* 0x000fc60000000f00 */
[----:B------:R-:W-:Y:S04]  /*2b30*/  DEPBAR.LE SB1, 0x36 ;  /* 0x00009d800000791a */ /* 0x000fe80000000000 */
[----:B------:R-:W1:Y:S02]  /*2b40*/  UTCATOMSWS.FIND_AND_SET.ALIGN UP0, UR5, UR5 ;  /* 0x00000005000575e3 */ /* 0x000e640008000800 */
[----:B-1----:R-:W-:Y:S01]  /*2b50*/  MOV R3, UR5 ;  /* 0x0000000500037c02 */ /* 0x002fe20008000f00 */
[----:B------:R-:W-:Y:S06]  /*2b60*/  BRA.U UP0, `(.L_x_51) ;  /* 0x0000000100187547 */ /* 0x000fec000b800000 */
.L_x_52:
[----:B------:R-:W-:Y:S05]  /*2b70*/  NANOSLEEP 0x64 ;  /* 0x000000640000795d */ /* 0x000fea0003800000 */
[----:B------:R-:W-:-:S05]  /*2b80*/  UMOV UR5, 0x10 ;  /* 0x0000001000057882 */ /* 0x000fca0000000000 */
[----:B------:R-:W-:Y:S04]  /*2b90*/  DEPBAR.LE SB1, 0x36 ;  /* 0x00009d800000791a */ /* 0x000fe80000000000 */
[----:B------:R-:W1:Y:S02]  /*2ba0*/  UTCATOMSWS.FIND_AND_SET.ALIGN UP0, UR5, UR5 ;  /* 0x00000005000575e3 */ /* 0x000e640008000800 */
[----:B-1----:R-:W-:Y:S01]  /*2bb0*/  MOV R3, UR5 ;  /* 0x0000000500037c02 */ /* 0x002fe20008000f00 */
[----:B------:R-:W-:Y:S05]  /*2bc0*/  BRA.U !UP0, `(.L_x_52) ;  /* 0xfffffffd08e87547 */ /* 0x000fea000b83ffff */
.L_x_51:
[-C--:B------:R-:W-:Y:S02]  /*2bd0*/  SHF.L.U32 R2, R2, R3.reuse, RZ ;  /* 0x0000000302027219 */ /* 0x080fe400000006ff */
[----:B------:R-:W-:Y:S01]  /*2be0*/  SHF.L.U32 R0, R0, R3, RZ ;  /* 0x0000000300007219 */ /* 0x000fe200000006ff */
[----:B------:R-:W-:Y:S02]  /*2bf0*/  IMAD.SHL.U32 R3, R3, 0x20, RZ ;  /* 0x0000002003037824 */ /* 0x000fe400078e00ff */
[----:B------:R1:W-:Y:S04]  /*2c00*/  ATOMS.OR RZ, [UR4+0x14], R2 ;  /* 0x00001402ffff798c */ /* 0x0003e8000b000004 */
[----:B------:R1:W-:Y:S04]  /*2c10*/  ATOMS.OR RZ, [UR4+0x18], R0 ;  /* 0x00001800ffff798c */ /* 0x0003e8000b000004 */
[----:B------:R1:W-:Y:S01]  /*2c20*/  STS [UR37+0x120], R3 ;  /* 0x00012003ff007988 */ /* 0x0003e20008000825 */
[----:B------:R-:W-:Y:S05]  /*2c30*/  BRA `(.L_x_50) ;  /* 0x0000000000107947 */ /* 0x000fea0003800000 */
.L_x_49:
[----:B------:R-:W-:Y:S02]  /*2c40*/  MOV R0, 0xffffffff ;  /* 0xffffffff00007802 */ /* 0x000fe40000000f00 */
[----:B------:R-:W-:-:S03]  /*2c50*/  MOV R2, 0x2c80 ;  /* 0x00002c8000027802 */ /* 0x000fc60000000f00 */
[----:B------:R1:W-:Y:S04]  /*2c60*/  STS [UR37+0x120], R0 ;  /* 0x00012000ff007988 */ /* 0x0003e80008000825 */
[----:B-1-3-5:R-:W-:Y:S05]  /*2c70*/  CALL.REL.NOINC `($__internal_1_$__cuda_sm10x_tcgen05_guardrail_trap_phase_invalid_during_alloc) ;  /* 0x0000004c007c7944 */ /* 0x02afea0003c00000 */
.L_x_50:
[----:B------:R-:W-:Y:S05]  /*2c80*/  WARPSYNC.ALL ;  /* 0x0000000000007948 */ /* 0x000fea0003800000 */
[----:B------:R-:W2:Y:S01]  /*2c90*/  S2UR UR6, SR_CgaCtaId ;  /* 0x00000000000679c3 */ /* 0x000ea20000008800 */
[----:B------:R-:W-:Y:S01]  /*2ca0*/  UMOV UR4, 0x400 ;  /* 0x0000040000047882 */ /* 0x000fe20000000000 */
[----:B------:R-:W-:-:S06]  /*2cb0*/  NOP ;  /* 0x0000000000007918 */ /* 0x000fcc0000000000 */
[----:B------:R-:W-:Y:S06]  /*2cc0*/  BAR.ARV 0x6, 0xa0 ;  /* 0x0182800000007b1d */ /* 0x000fec0000002000 */
[----:B------:R-:W4:Y:S01]  /*2cd0*/  LDCU UR7, c[0x0][0x38c] ;  /* 0x00007180ff0777ac */ /* 0x000f220008000800 */
[----:B------:R-:W-:Y:S01]  /*2ce0*/  IMAD.MOV.U32 R11, RZ, RZ, 0x1 ;  /* 0x00000001ff0b7424 */ /* 0x000fe200078e00ff */
[----:B------:R-:W-:Y:S01]  /*2cf0*/  CS2R R8, SRZ ;  /* 0x0000000000087805 */ /* 0x000fe2000001ff00 */
[----:B------:R-:W-:Y:S01]  /*2d00*/  IMAD.MOV.U32 R10, RZ, RZ, RZ ;  /* 0x000000ffff0a7224 */ /* 0x000fe200078e00ff */
[----:B------:R-:W-:Y:S01]  /*2d10*/  UMOV UR18, URZ ;  /* 0x000000ff00127c82 */ /* 0x000fe20008000000 */
[----:B------:R-:W-:Y:S01]  /*2d20*/  UMOV UR17, URZ ;  /* 0x000000ff00117c82 */ /* 0x000fe20008000000 */
[----:B------:R-:W-:Y:S01]  /*2d30*/  UMOV UR22, 0x0 ;  /* 0x0000000000167882 */ /* 0x000fe20000000000 */
[----:B------:R-:W-:Y:S01]  /*2d40*/  UMOV UR23, 0x4200010 ;  /* 0x0420001000177882 */ /* 0x000fe20000000000 */
[----:B------:R-:W-:Y:S01]  /*2d50*/  UMOV UR20, 0x0 ;  /* 0x0000000000147882 */ /* 0x000fe20000000000 */
[----:B------:R-:W-:Y:S01]  /*2d60*/  UMOV UR21, 0x4200010 ;  /* 0x0420001000157882 */ /* 0x000fe20000000000 */
[----:B--2---:R-:W-:Y:S01]  /*2d70*/  ULEA UR6, UR6, UR4, 0x18 ;  /* 0x0000000406067291 */ /* 0x004fe2000f8ec0ff */
[----:B------:R-:W2:Y:S03]  /*2d80*/  LDCU UR4, c[0x0][0x38c] ;  /* 0x00007180ff0477ac */ /* 0x000ea60008000800 */
[----:B------:R-:W-:-:S02]  /*2d90*/  UIADD3 UR11, UPT, UPT, UR6, 0x4400, URZ ;  /* 0x00004400060b7890 */ /* 0x000fc4000fffe0ff */
[----:B----4-:R-:W-:-:S03]  /*2da0*/  UIADD3 UR7, UPT, UPT, UR7, 0x3f, URZ ;  /* 0x0000003f07077890 */ /* 0x010fc6000fffe0ff */
[----:B-1----:R-:W1:Y:S01]  /*2db0*/  LDS R0, [UR6+0x120] ;  /* 0x00012006ff007984 */ /* 0x002e620008000800 */
[----:B------:R-:W-:Y:S02]  /*2dc0*/  UIADD3 UR12, UPT, UPT, UR6, 0x8400, URZ ;  /* 0x00008400060c7890 */ /* 0x000fe4000fffe0ff */
[----:B------:R-:W-:Y:S02]  /*2dd0*/  USHF.R.S32.HI UR5, URZ, 0x1f, UR7 ;  /* 0x0000001fff057899 */ /* 0x000fe40008011407 */
[----:B------:R-:W-:Y:S02]  /*2de0*/  USHF.R.U32.HI UR11, URZ, 0x4, UR11 ;  /* 0x00000004ff0b7899 */ /* 0x000fe4000801160b */
[----:B------:R-:W-:Y:S02]  /*2df0*/  ULEA.HI UR5, UR5, UR7, URZ, 0x6 ;  /* 0x0000000705057291 */ /* 0x000fe4000f8f30ff */
[----:B------:R-:W-:Y:S02]  /*2e00*/  USHF.R.U32.HI UR12, URZ, 0x4, UR12 ;  /* 0x00000004ff0c7899 */ /* 0x000fe4000801160c */
[----:B------:R-:W-:-:S02]  /*2e10*/  USHF.R.S32.HI UR5, URZ, 0x6, UR5 ;  /* 0x00000006ff057899 */ /* 0x000fc40008011405 */
[----:B------:R-:W-:Y:S02]  /*2e20*/  ULOP3.LUT UR11, UR11, 0x3fff, URZ, 0xc0, !UPT ;  /* 0x00003fff0b0b7892 */ /* 0x000fe4000f8ec0ff */
[----:B------:R-:W-:Y:S02]  /*2e30*/  UISETP.LT.AND UP0, UPT, UR5, 0x1, UPT ;  /* 0x000000010500788c */ /* 0x000fe4000bf01270 */
[----:B------:R-:W-:Y:S02]  /*2e40*/  ULOP3.LUT UR12, UR12, 0x3fff, URZ, 0xc0, !UPT ;  /* 0x00003fff0c0c7892 */ /* 0x000fe4000f8ec0ff */
[----:B------:R-:W-:Y:S02]  /*2e50*/  USEL UR10, UR5, 0x1, !UP0 ;  /* 0x00000001050a7887 */ /* 0x000fe4000c000000 */
[----:B------:R-:W-:Y:S02]  /*2e60*/  ULOP3.LUT UR11, UR11, 0x10000, URZ, 0xfc, !UPT ;  /* 0x000100000b0b7892 */ /* 0x000fe4000f8efcff */
[----:B------:R-:W-:-:S02]  /*2e70*/  ULOP3.LUT UR12, UR12, 0x10000, URZ, 0xfc, !UPT ;  /* 0x000100000c0c7892 */ /* 0x000fc4000f8efcff */
[----:B------:R-:W-:Y:S02]  /*2e80*/  UIADD3 UR10, UPT, UPT, -UR10, URZ, URZ ;  /* 0x000000ff0a0a7290 */ /* 0x000fe4000fffe1ff */
[----:B--2---:R-:W-:Y:S01]  /*2e90*/  UISETP.GE.AND UP3, UPT, UR4, 0x1, UPT ;  /* 0x000000010400788c */ /* 0x004fe2000bf66270 */
[----:B-1----:R-:W-:-:S15]  /*2ea0*/  R2UR UR19, R0 ;  /* 0x00000000001372ca */ /* 0x002fde00000e0000 */
.L_x_59:
[----:B------:R-:W-:Y:S02]  /*2eb0*/  LEA R0, R10, UR6, 0x3 ;  /* 0x000000060a007c11 */ /* 0x000fe4000f8e18ff */
[----:B------:R-:W-:Y:S02]  /*2ec0*/  SHF.L.U32 R5, R9, 0x1f, RZ ;  /* 0x0000001f09057819 */ /* 0x000fe400000006ff */
[----:B------:R-:W-:Y:S01]  /*2ed0*/  PLOP3.LUT P0, PT, PT, PT, UP3, 0x80, 0x8 ;  /* 0x000000000008781c */ /* 0x000fe20003f0f038 */
[----:B------:R-:W-:Y:S01]  /*2ee0*/  VIADD R3, R0, 0x80 ;  /* 0x0000008000037836 */ /* 0x000fe20000000000 */
[----:B-1----:R-:W1:Y:S02]  /*2ef0*/  SYNCS.PHASECHK.TRANS64.TRYWAIT P1, [R0+URZ+0x70], R5 ;  /* 0x00007005000075a7 */ /* 0x002e6400080211ff */
[----:B-1--4-:R-:W-:Y:S09]  /*2f00*/  @!P1 BRA `(.L_x_53) ;  /* 0x0000004400649947 */ /* 0x012ff20003800000 */
.L_x_120:
[----:B------:R-:W-:Y:S01]  /*2f10*/  LEA R4, R10, UR6, 0x4 ;  /* 0x000000060a047c11 */ /* 0x000fe2000f8e20ff */
[----:B------:R-:W-:Y:S01]  /*2f20*/  @UP3 ULEA UR4, UR17, UR6, 0x3 ;  /* 0x0000000611043291 */ /* 0x000fe2000f8e18ff */
[----:B------:R-:W-:Y:S01]  /*2f30*/  PLOP3.LUT P2, PT, PT, PT, PT, 0x80, 0x8 ;  /* 0x000000000008781c */ /* 0x000fe20003f4f070 */
[----:B------:R-:W-:Y:S01]  /*2f40*/  ULEA UR8, UR18, UR6, 0x3 ;  /* 0x0000000612087291 */ /* 0x000fe2000f8e18ff */
[----:B------:R-:W-:Y:S02]  /*2f50*/  PRMT R3, RZ, 0x654, R3 ;  /* 0x00000654ff037816 */ /* 0x000fe40000000003 */
[----:B-1----:R-:W1:Y:S01]  /*2f60*/  LDS.128 R4, [R4+0x100] ;  /* 0x0001000004047984 */ /* 0x002e620000000c00 */
[----:B------:R-:W-:Y:S02]  /*2f70*/  @P0 SHF.L.U32 R2, R8, 0x1f, RZ ;  /* 0x0000001f08020819 */ /* 0x000fe400000006ff */
[----:B------:R-:W-:Y:S01]  /*2f80*/  SHF.L.U32 R0, R11, 0x1f, RZ ;  /* 0x0000001f0b007819 */ /* 0x000fe200000006ff */
[----:B------:R-:W-:Y:S01]  /*2f90*/  @!PT LDS RZ, [RZ] ;  /* 0x00000000fffff984 */ /* 0x000fe20000000800 */
[----:B------:R-:W-:Y:S01]  /*2fa0*/  @!PT LDS RZ, [RZ] ;  /* 0x00000000fffff984 */ /* 0x000fe20000000800 */
[----:B------:R-:W-:Y:S01]  /*2fb0*/  @!PT LDS RZ, [RZ] ;  /* 0x00000000fffff984 */ /* 0x000fe20000000800 */
[----:B------:R-:W-:Y:S01]  /*2fc0*/  @!PT LDS RZ, [RZ] ;  /* 0x00000000fffff984 */ /* 0x000fe20000000800 */
[----:B------:R2:W-:Y:S06]  /*2fd0*/  MEMBAR.ALL.CTA ;  /* 0x0000000000007992 */ /* 0x0005ec0000008000 */
[----:B--2---:R-:W2:Y:S02]  /*2fe0*/  FENCE.VIEW.ASYNC.S ;  /* 0x00000000000073c6 */ /* 0x004ea40000000000 */
[----:B--2---:R2:W-:Y:S01]  /*2ff0*/  SYNCS.ARRIVE.TRANS64.RED.A1T0 RZ, [R3+URZ], RZ ;  /* 0x000000ff03ff79a7 */ /* 0x0045e200081004ff */
[----:B------:R2:W4:Y:S01]  /*3000*/  @P0 SYNCS.PHASECHK.TRANS64.TRYWAIT P2, [UR4], R2 ;  /* 0x00000002ff0005a7 */ /* 0x0005220008041104 */
[----:B------:R-:W-:Y:S01]  /*3010*/  ULEA.HI UR4, UR18, UR18, URZ, 0x1 ;  /* 0x0000001212047291 */ /* 0x000fe2000f8f08ff */
[----:B-1----:R-:W-:-:S03]  /*3020*/  LOP3.LUT P1, RZ, R6, 0x1, RZ, 0xc0, !PT ;  /* 0x0000000106ff7812 */ /* 0x002fc6000782c0ff */
[----:B------:R-:W-:Y:S02]  /*3030*/  USHF.L.U32 UR9, UR4, 0x6, URZ ;  /* 0x0000000604097899 */ /* 0x000fe400080006ff */
[----:B------:R-:W-:Y:S02]  /*3040*/  ULOP3.LUT UR4, UR4, 0xffe, URZ, 0xc0, !UPT ;  /* 0x00000ffe04047892 */ /* 0x000fe4000f8ec0ff */
[----:B------:R-:W-:Y:S02]  /*3050*/  ULOP3.LUT UR9, UR9, 0xffffff80, URZ, 0xc0, !UPT ;  /* 0xffffff8009097892 */ /* 0x000fe4000f8ec0ff */
[----:B------:R-:W-:Y:S02]  /*3060*/  UIADD3 UR4, UPT, UPT, -UR4, UR18, URZ ;  /* 0x0000001204047290 */ /* 0x000fe4000fffe1ff */
[----:B------:R-:W-:Y:S01]  /*3070*/  UIADD3 UR9, UPT, UPT, UR19, UR9, URZ ;  /* 0x0000000913097290 */ /* 0x000fe2000fffe0ff */
[----:B------:R-:W1:Y:S03]  /*3080*/  SYNCS.PHASECHK.TRANS64.TRYWAIT P0, [UR8+0xb0], R0 ;  /* 0x0000b000ff0075a7 */ /* 0x000e660008001108 */
[----:B------:R-:W-:Y:S01]  /*3090*/  ULEA UR9, UR4, UR9, 0x14 ;  /* 0x0000000904097291 */ /* 0x000fe2000f8ea0ff */
[----:B-12-4-:R-:W-:Y:S11]  /*30a0*/  @!P0 BRA `(.L_x_54) ;  /* 0x0000004400108947 */ /* 0x016ff60003800000 */
.L_x_122:
[----:B------:R-:W-:Y:S01]  /*30b0*/  IADD3 R10, PT, PT, R10, 0x1, RZ ;  /* 0x000000010a0a7810 */ /* 0x000fe20007ffe0ff */
[----:B------:R-:W-:Y:S06]  /*30c0*/  BRA.U !UP3, `(.L_x_55) ;  /* 0x000000010b987547 */ /* 0x000fec000b800000 */
[----:B------:R-:W-:Y:S01]  /*30d0*/  UPLOP3.LUT UP4, UPT, UPT, UPT, UPT, 0x40, 0x4 ;  /* 0x000000000004789c */ /* 0x000fe20003f8e870 */
[----:B------:R-:W-:Y:S01]  /*30e0*/  UMOV UR16, UR10 ;  /* 0x0000000a00107c82 */ /* 0x000fe20008000000 */
[----:B------:R-:W-:Y:S01]  /*30f0*/  UMOV UR15, UR5 ;  /* 0x00000005000f7c82 */ /* 0x000fe20008000000 */
[----:B------:R-:W-:-:S08]  /*3100*/  UMOV UR14, UR17 ;  /* 0x00000011000e7c82 */ /* 0x000fd00008000000 */
.L_x_58:
[----:B------:R-:W-:Y:S02]  /*3110*/  UIADD3 UR16, UPT, UPT, UR16, 0x1, URZ ;  /* 0x0000000110107890 */ /* 0x000fe4000fffe0ff */
[----:B--2---:R-:W-:Y:S02]  /*3120*/  ULEA UR7, UR14, UR6, 0x3 ;  /* 0x000000060e077291 */ /* 0x004fe4000f8e18ff */
[----:B------:R-:W-:Y:S01]  /*3130*/  UISETP.NE.AND UP0, UPT, UR16, URZ, UPT ;  /* 0x000000ff1000728c */ /* 0x000fe2000bf05270 */
[----:B----4-:R-:W-:Y:S10]  /*3140*/  @P2 BRA `(.L_x_56) ;  /* 0x00000000000c2947 */ /* 0x010ff40003800000 */
[----:B-1----:R-:W-:Y:S04]  /*3150*/  SHF.L.U32 R3, R8, 0x1f, RZ ;  /* 0x0000001f08037819 */ /* 0x002fe800000006ff */
[----:B------:R-:W1:Y:S02]  /*3160*/  SYNCS.PHASECHK.TRANS64.TRYWAIT P0, [UR7], R3 ;  /* 0x00000003ff0075a7 */ /* 0x000e640008001107 */
[----:B-1----:R-:W-:Y:S05]  /*3170*/  @!P0 BRA `(.L_x_57) ;  /* 0x0000004000f48947 */ /* 0x002fea0003800000 */
.L_x_56:
[----:B------:R-:W-:Y:S01]  /*3180*/  UISETP.NE.AND UP1, UPT, UR15, 0x1, UPT ;  /* 0x000000010f00788c */ /* 0x000fe2000bf25270 */
[----:B------:R-:W-:Y:S01]  /*3190*/  PLOP3.LUT P2, PT, PT, PT, PT, 0x80, 0x8 ;  /* 0x000000000008781c */ /* 0x000fe20003f4f070 */
[----:B------:R-:W-:Y:S02]  /*31a0*/  UIADD3 UR17, UPT, UPT, UR14, 0x1, URZ ;  /* 0x000000010e117890 */ /* 0x000fe4000fffe0ff */
[----:B------:R-:W-:Y:S02]  /*31b0*/  ULEA UR24, UR14, UR12, 0x9 ;  /* 0x0000000c0e187291 */ /* 0x000fe4000f8e48ff */
[----:B------:R-:W-:Y:S01]  /*31c0*/  UISETP.NE.AND UP2, UPT, UR17, 0x4, UPT ;  /* 0x000000041100788c */ /* 0x000fe2000bf45270 */
[----:B------:R-:W-:Y:S01]  /*31d0*/  PLOP3.LUT P0, PT, PT, PT, UP1, 0x80, 0x8 ;  /* 0x000000000008781c */ /* 0x000fe20003f0f018 */
[----:B------:R-:W-:Y:S02]  /*31e0*/  ULEA UR26, UR14, UR11, 0x8 ;  /* 0x0000000b0e1a7291 */ /* 0x000fe4000f8e40ff */
[----:B------:R-:W-:Y:S02]  /*31f0*/  USEL UR13, URZ, 0x1, UP2 ;  /* 0x00000001ff0d7887 */ /* 0x000fe40009000000 */
[----:B------:R-:W-:Y:S02]  /*3200*/  USEL UR17, UR17, URZ, UP2 ;  /* 0x000000ff11117287 */ /* 0x000fe40009000000 */
[----:B------:R-:W-:Y:S02]  /*3210*/  UIADD3 UR30, UPT, UPT, UR24, 0x2, URZ ;  /* 0x00000002181e7890 */ /* 0x000fe4000fffe0ff */
[----:B------:R-:W-:Y:S01]  /*3220*/  @UP1 ULEA UR4, UR17, UR6, 0x3 ;  /* 0x0000000611041291 */ /* 0x000fe2000f8e18ff */
[----:B------:R-:W-:Y:S01]  /*3230*/  LOP3.LUT R8, R8, UR13, RZ, 0x3c, !PT ;  /* 0x0000000d08087c12 */ /* 0x000fe2000f8e3cff */
[----:B------:R-:W-:Y:S02]  /*3240*/  UIADD3 UR28, UPT, UPT, UR26, 0x2, URZ ;  /* 0x000000021a1c7890 */ /* 0x000fe4000fffe0ff */
[----:B------:R-:W-:Y:S01]  /*3250*/  UIADD3 UR7, UPT, UPT, UR7, 0x20, URZ ;  /* 0x0000002007077890 */ /* 0x000fe2000fffe0ff */
[----:B-1----:R-:W-:Y:S01]  /*3260*/  @P0 SHF.L.U32 R0, R8, 0x1f, RZ ;  /* 0x0000001f08000819 */ /* 0x002fe200000006ff */
[----:B------:R-:W-:Y:S01]  /*3270*/  UMOV UR25, 0x80004020 ;  /* 0x8000402000197882 */ /* 0x000fe20000000000 */
[----:B------:R-:W-:Y:S01]  /*3280*/  UMOV UR27, 0x80004020 ;  /* 0x80004020001b7882 */ /* 0x000fe20000000000 */
[----:B------:R-:W-:Y:S01]  /*3290*/  UMOV UR31, 0x80004020 ;  /* 0x80004020001f7882 */ /* 0x000fe20000000000 */
[----:B------:R2:W4:Y:S01]  /*32a0*/  @P0 SYNCS.PHASECHK.TRANS64.TRYWAIT P2, [UR4], R0 ;  /* 0x00000000ff0005a7 */ /* 0x0005220008041104 */
[----:B------:R-:W-:Y:S01]  /*32b0*/  UIADD3 UR15, UPT, UPT, UR15, -0x1, URZ ;  /* 0xffffffff0f0f7890 */ /* 0x000fe2000fffe0ff */
[----:B------:R2:W-:Y:S01]  /*32c0*/  UTCQMMA gdesc[UR26], gdesc[UR24], tmem[UR9], tmem[UR22], idesc[UR23], UP4 ;  /* 0x00ff16181a0075ea */ /* 0x0005e2000a000309 */
[----:B------:R-:W-:Y:S01]  /*32d0*/  UPLOP3.LUT UP4, UPT, UPT, UPT, UPT, 0x80, 0x8 ;  /* 0x000000000008789c */ /* 0x000fe20003f8f070 */
[----:B------:R-:W-:Y:S01]  /*32e0*/  UMOV UR29, 0x80004020 ;  /* 0x80004020001d7882 */ /* 0x000fe20000000000 */
[----:B------:R-:W-:Y:S01]  /*32f0*/  UMOV UR14, UR17 ;  /* 0x00000011000e7c82 */ /* 0x000fe20008000000 */
[----:B------:R2:W-:Y:S01]  /*3300*/  UTCQMMA gdesc[UR28], gdesc[UR30], tmem[UR9], tmem[UR20], idesc[UR21], UPT ;  /* 0x00ff141e1c0075ea */ /* 0x0005e2000b800309 */
[----:B------:R2:W-:Y:S01]  /*3310*/  UTCBAR [UR7], URZ ;  /* 0x000000ff070073e9 */ /* 0x0005e200080000ff */
[----:B------:R-:W-:Y:S06]  /*3320*/  BRA.U UP0, `(.L_x_58) ;  /* 0xfffffffd00787547 */ /* 0x000fec000b83ffff */
.L_x_55:
[----:B------:R-:W-:Y:S01]  /*3330*/  UIADD3 UR18, UPT, UPT, UR18, 0x1, URZ ;  /* 0x0000000112127890 */ /* 0x000fe2000fffe0ff */
[C---:B------:R-:W-:Y:S01]  /*3340*/  ISETP.NE.AND P0, PT, R10.reuse, 0x2, PT ;  /* 0x000000020a00780c */ /* 0x040fe20003f05270 */
[----:B------:R-:W-:Y:S02]  /*3350*/  UIADD3 UR8, UPT, UPT, UR8, 0x90, URZ ;  /* 0x0000009008087890 */ /* 0x000fe4000fffe0ff */
[----:B------:R-:W-:Y:S01]  /*3360*/  UISETP.NE.AND UP0, UPT, UR18, 0x4, UPT ;  /* 0x000000041200788c */ /* 0x000fe2000bf05270 */
[----:B-12---:R-:W-:Y:S02]  /*3370*/  SEL R0, RZ, 0x1, P0 ;  /* 0x00000001ff007807 */ /* 0x006fe40000000000 */
[----:B------:R-:W-:Y:S01]  /*3380*/  SEL R10, R10, RZ, P0 ;  /* 0x000000ff0a0a7207 */ /* 0x000fe20000000000 */
[----:B------:R-:W-:Y:S01]  /*3390*/  USEL UR4, URZ, 0x1, UP0 ;  /* 0x00000001ff047887 */ /* 0x000fe20008000000 */
[----:B------:R-:W-:Y:S01]  /*33a0*/  LOP3.LUT R9, R9, R0, RZ, 0x3c, !PT ;  /* 0x0000000009097212 */ /* 0x000fe200078e3cff */
[----:B------:R-:W-:Y:S01]  /*33b0*/  USEL UR18, UR18, URZ, UP0 ;  /* 0x000000ff12127287 */ /* 0x000fe20008000000 */
[----:B------:R1:W-:Y:S03]  /*33c0*/  UTCBAR [UR8], URZ ;  /* 0x000000ff080073e9 */ /* 0x0003e600080000ff */
[----:B------:R-:W-:Y:S01]  /*33d0*/  LOP3.LUT R11, R11, UR4, RZ, 0x3c, !PT ;  /* 0x000000040b0b7c12 */ /* 0x000fe2000f8e3cff */
[----:B------:R-:W-:Y:S07]  /*33e0*/  @P1 BRA `(.L_x_59) ;  /* 0xfffffff800b01947 */ /* 0x000fee000383ffff */
[----:B------:R-:W2:Y:S01]  /*33f0*/  S2UR UR4, SR_CgaCtaId ;  /* 0x00000000000479c3 */ /* 0x000ea20000008800 */
[----:B------:R-:W-:Y:S01]  /*3400*/  ELECT P0, URZ, PT ;  /* 0x0000000000ff782f */ /* 0x000fe20003800000 */
[----:B------:R-:W-:Y:S01]  /*3410*/  IMAD.MOV.U32 R0, RZ, RZ, 0x1 ;  /* 0x00000001ff007424 */ /* 0x000fe200078e00ff */
[----:B------:R-:W-:Y:S01]  /*3420*/  UIADD3 UR6, UPT, UPT, UR6, 0xb0, URZ ;  /* 0x000000b006067890 */ /* 0x000fe2000fffe0ff */
[----:B------:R-:W-:Y:S01]  /*3430*/  SHF.L.U32 R3, R11, 0x1f, RZ ;  /* 0x0000001f0b037819 */ /* 0x000fe200000006ff */
[----:B------:R-:W-:-:S03]  /*3440*/  UMOV UR5, 0x40 ;  /* 0x0000004000057882 */ /* 0x000fc60000000000 */
[----:B------:R-:W-:Y:S01]  /*3450*/  UVIRTCOUNT.DEALLOC.SMPOOL 0x80 ;  /* 0x000000800000784c */ /* 0x000fe20000000000 */
[----:B--2---:R-:W-:Y:S02]  /*3460*/  ULEA UR4, UR4, UR5, 0x18 ;  /* 0x0000000504047291 */ /* 0x004fe4000f8ec0ff */
[----:B------:R-:W-:-:S07]  /*3470*/  ULEA UR5, UR18, UR6, 0x3 ;  /* 0x0000000612057291 */ /* 0x000fce000f8e18ff */
[----:B------:R2:W-:Y:S02]  /*3480*/  @P0 STS.U8 [UR4+0x1c], R0 ;  /* 0x00001c00ff000988 */ /* 0x0005e40008000004 */
[----:B------:R-:W3:Y:S02]  /*3490*/  SYNCS.PHASECHK.TRANS64.TRYWAIT P0, [UR5], R3 ;  /* 0x00000003ff0075a7 */ /* 0x000ee40008001105 */
[----:B--23--:R-:W-:Y:S05]  /*34a0*/  @!P0 BRA `(.L_x_60) ;  /* 0x0000004000408947 */ /* 0x00cfea0003800000 */
.L_x_125:
[----:B------:R-:W-:-:S04]  /*34b0*/  UIADD3 UR7, UPT, UPT, UR18, 0x1, URZ ;  /* 0x0000000112077890 */ /* 0x000fc8000fffe0ff */
[----:B------:R-:W-:-:S04]  /*34c0*/  UISETP.NE.AND UP0, UPT, UR7, 0x4, UPT ;  /* 0x000000040700788c */ /* 0x000fc8000bf05270 */
[----:B-1----:R-:W-:Y:S02]  /*34d0*/  USEL UR8, URZ, 0x1, UP0 ;  /* 0x00000001ff087887 */ /* 0x002fe40008000000 */
[----:B------:R-:W-:-:S04]  /*34e0*/  USEL UR7, UR7, URZ, UP0 ;  /* 0x000000ff07077287 */ /* 0x000fc80008000000 */
[----:B------:R-:W-:Y:S01]  /*34f0*/  ULEA UR5, UR7, UR6, 0x3 ;  /* 0x0000000607057291 */ /* 0x000fe2000f8e18ff */
[----:B------:R-:W-:-:S04]  /*3500*/  LOP3.LUT R2, R11, UR8, RZ, 0x3c, !PT ;  /* 0x000000080b027c12 */ /* 0x000fc8000f8e3cff */
[----:B--2---:R-:W-:-:S04]  /*3510*/  SHF.L.U32 R3, R2, 0x1f, RZ ;  /* 0x0000001f02037819 */ /* 0x004fc800000006ff */
[----:B------:R-:W1:Y:S02]  /*3520*/  SYNCS.PHASECHK.TRANS64.TRYWAIT P0, [UR5], R3 ;  /* 0x00000003ff0075a7 */ /* 0x000e640008001105 */
[----:B-1----:R-:W-:Y:S05]  /*3530*/  @!P0 BRA `(.L_x_61) ;  /* 0x0000004000348947 */ /* 0x002fea0003800000 */
.L_x_127:
        /* <DEDUP_REMOVED lines=9> */
.L_x_129:
[----:B------:R-:W-:-:S04]  /*35d0*/  UIADD3 UR7, UPT, UPT, UR7, 0x1, URZ ;  /* 0x0000000107077890 */ /* 0x000fc8000fffe0ff */
[----:B------:R-:W-:-:S04]  /*35e0*/  UISETP.NE.AND UP0, UPT, UR7, 0x4, UPT ;  /* 0x000000040700788c */ /* 0x000fc8000bf05270 */
[----:B------:R-:W-:Y:S02]  /*35f0*/  USEL UR5, URZ, 0x1, UP0 ;  /* 0x00000001ff057887 */ /* 0x000fe40008000000 */
[----:B------:R-:W-:-:S04]  /*3600*/  USEL UR7, UR7, URZ, UP0 ;  /* 0x000000ff07077287 */ /* 0x000fc80008000000 */
[----:B------:R-:W-:Y:S01]  /*3610*/  ULEA UR7, UR7, UR6, 0x3 ;  /* 0x0000000607077291 */ /* 0x000fe2000f8e18ff */
[----:B-1----:R-:W-:-:S04]  /*3620*/  LOP3.LUT R3, R2, UR5, RZ, 0x3c, !PT ;  /* 0x0000000502037c12 */ /* 0x002fc8000f8e3cff */
[----:B------:R-:W-:-:S04]  /*3630*/  SHF.L.U32 R3, R3, 0x1f, RZ ;  /* 0x0000001f03037819 */ /* 0x000fc800000006ff */
[----:B------:R-:W1:Y:S02]  /*3640*/  SYNCS.PHASECHK.TRANS64.TRYWAIT P0, [UR7], R3 ;  /* 0x00000003ff0075a7 */ /* 0x000e640008001107 */
[----:B-1----:R-:W-:Y:S05]  /*3650*/  @!P0 BRA `(.L_x_63) ;  /* 0x00000040001c8947 */ /* 0x002fea0003800000 */
.L_x_131:
[----:B------:R-:W-:Y:S01]  /*3660*/  NOP ;  /* 0x0000000000007918 */ /* 0x000fe20000000000 */
[----:B-1----:R-:W1:Y:S01]  /*3670*/  LDS R0, [UR4+0x14] ;  /* 0x00001404ff007984 */ /* 0x002e620008000800 */
[----:B------:R-:W-:Y:S01]  /*3680*/  ULOP3.LUT UR6, UR19, 0xffff, URZ, 0xc0, !UPT ;  /* 0x0000ffff13067892 */ /* 0x000fe2000f8ec0ff */
[----:B------:R-:W-:Y:S01]  /*3690*/  UMOV UR8, 0xffff ;  /* 0x0000ffff00087882 */ /* 0x000fe20000000000 */
[----:B------:R-:W-:Y:S02]  /*36a0*/  UMOV UR5, 0x1 ;  /* 0x0000000100057882 */ /* 0x000fe40000000000 */
[----:B------:R-:W-:-:S04]  /*36b0*/  USHF.R.U32.HI UR6, URZ, 0x5, UR6 ;  /* 0x00000005ff067899 */ /* 0x000fc80008011606 */
[----:B------:R-:W-:Y:S02]  /*36c0*/  USHF.L.U32 UR8, UR8, UR6, URZ ;  /* 0x0000000608087299 */ /* 0x000fe400080006ff */
[----:B------:R-:W-:-:S04]  /*36d0*/  USHF.L.U32 UR5, UR5, UR6, URZ ;  /* 0x0000000605057299 */ /* 0x000fc800080006ff */
[----:B-1----:R-:W-:-:S04]  /*36e0*/  LOP3.LUT R0, R0, UR8, RZ, 0xc0, !PT ;  /* 0x0000000800007c12 */ /* 0x002fc8000f8ec0ff */
[----:B------:R-:W-:-:S13]  /*36f0*/  ISETP.NE.AND P0, PT, R0, UR8, PT ;  /* 0x0000000800007c0c */ /* 0x000fda000bf05270 */
[----:B------:R-:W-:Y:S05]  /*3700*/  @P0 BRA `(.L_x_64) ;  /* 0x0000000000580947 */ /* 0x000fea0003800000 */
[----:B------:R-:W1:Y:S02]  /*3710*/  LDS R0, [UR4+0x18] ;  /* 0x00001804ff007984 */ /* 0x000e640008000800 */
[----:B-1----:R-:W-:-:S04]  /*3720*/  LOP3.LUT R0, R0, UR5, RZ, 0xc0, !PT ;  /* 0x0000000500007c12 */ /* 0x002fc8000f8ec0ff */
[----:B------:R-:W-:-:S13]  /*3730*/  ISETP.NE.AND P0, PT, R0, UR5, PT ;  /* 0x0000000500007c0c */ /* 0x000fda000bf05270 */
[----:B------:R-:W-:Y:S05]  /*3740*/  @P0 BRA `(.L_x_65) ;  /* 0x00000000003c0947 */ /* 0x000fea0003800000 */
[----:B------:R-:W1:Y:S01]  /*3750*/  S2R R2, SR_LANEID ;  /* 0x0000000000027919 */ /* 0x000e620000000000 */
[----:B------:R-:W-:Y:S01]  /*3760*/  ULOP3.LUT UR8, URZ, UR8, URZ, 0x33, !UPT ;  /* 0x00000008ff087292 */ /* 0x000fe2000f8e33ff */
[----:B------:R-:W-:Y:S01]  /*3770*/  LOP3.LUT R4, RZ, UR5, RZ, 0x33, !PT ;  /* 0x00000005ff047c12 */ /* 0x000fe2000f8e33ff */
[----:B------:R-:W-:Y:S02]  /*3780*/  VOTEU.ANY UR7, UPT, PT ;  /* 0x0000000000077886 */ /* 0x000fe400038e0100 */
[----:B------:R-:W-:Y:S01]  /*3790*/  UFLO.U32 UR7, UR7 ;  /* 0x00000007000772bd */ /* 0x000fe200080e0000 */
[----:B------:R-:W2:Y:S01]  /*37a0*/  REDUX UR5, R4 ;  /* 0x00000000040573c4 */ /* 0x000ea20000000000 */
[----:B------:R-:W-:-:S06]  /*37b0*/  IMAD.U32 R0, RZ, RZ, UR8 ;  /* 0x00000008ff007e24 */ /* 0x000fcc000f8e00ff */
[----:B------:R3:W-:Y:S01]  /*37c0*/  UTCATOMSWS.AND URZ, UR8 ;  /* 0x0000000800ff79e3 */ /* 0x0007e20008000000 */
[----:B------:R-:W4:Y:S01]  /*37d0*/  REDUX UR6, R0 ;  /* 0x00000000000673c4 */ /* 0x000f220000000000 */
[----:B-1----:R-:W-:Y:S01]  /*37e0*/  ISETP.EQ.U32.AND P0, PT, R2, UR7, PT ;  /* 0x0000000702007c0c */ /* 0x002fe2000bf02070 */
[----:B--2---:R-:W-:Y:S01]  /*37f0*/  IMAD.U32 R2, RZ, RZ, UR5 ;  /* 0x00000005ff027e24 */ /* 0x004fe2000f8e00ff */
[----:B----4-:R-:W-:-:S11]  /*3800*/  MOV R3, UR6 ;  /* 0x0000000600037c02 */ /* 0x010fd60008000f00 */
[----:B------:R3:W-:Y:S04]  /*3810*/  @P0 ATOMS.AND RZ, [UR4+0x14], R3 ;  /* 0x00001403ffff098c */ /* 0x0007e8000a800004 */
[----:B------:R3:W-:Y:S01]  /*3820*/  @P0 ATOMS.AND RZ, [UR4+0x18], R2 ;  /* 0x00001802ffff098c */ /* 0x0007e2000a800004 */
[----:B------:R-:W-:Y:S05]  /*3830*/  BRA `(.L_x_66) ;  /* 0x0000000000147947 */ /* 0x000fea0003800000 */
.L_x_65:
[----:B------:R-:W-:Y:S02]  /*3840*/  MOV R2, 0x3860 ;  /* 0x0000386000027802 */ /* 0x000fe40000000f00 */
[----:B----45:R-:W-:Y:S05]  /*3850*/  CALL.REL.NOINC `($__internal_0_$__cuda_sm10x_tcgen05_guardrail_trap_col_being_dealloced_not_returned_by_alloc) ;  /* 0x0000004000787944 */ /* 0x030fea0003c00000 */
[----:B------:R-:W-:Y:S05]  /*3860*/  BRA `(.L_x_66) ;  /* 0x0000000000087947 */ /* 0x000fea0003800000 */
.L_x_64:
[----:B------:R-:W-:Y:S02]  /*3870*/  MOV R2, 0x3890 ;  /* 0x0000389000027802 */ /* 0x000fe40000000f00 */
[----:B----45:R-:W-:Y:S05]  /*3880*/  CALL.REL.NOINC `($__internal_2_$__cuda_sm10x_tcgen05_guardrail_trap_unallocated_columns_being_dealloced) ;  /* 0x0000004000847944 */ /* 0x030fea0003c00000 */
.L_x_66:
[----:B------:R-:W-:Y:S01]  /*3890*/  NOP ;  /* 0x0000000000007918 */ /* 0x000fe20000000000 */
[----:B---3--:R-:W-:Y:S05]  /*38a0*/  EXIT ;  /* 0x000000000000794d */ /* 0x008fea0003800000 */
.L_x_48:
[----:B------:R-:W-:-:S09]  /*38b0*/  UISETP.NE.OR UP2, UPT, UR8, 0x3, !UP2 ;  /* 0x000000030800788c */ /* 0x000fd2000d745670 */
[----:B------:R-:W-:Y:S05]  /*38c0*/  BRA.U UP2, `(.L_x_67) ;  /* 0x0000000d02407547 */ /* 0x000fea000b800000 */
[----:B------:R-:W1:Y:S01]  /*38d0*/  LDC R0, c[0x0][0xb30] ;  /* 0x0002cc00ff007b82 */ /* 0x000e620000000800 */
[----:B------:R-:W2:Y:S01]  /*38e0*/  LDCU.64 UR8, c[0x0][0x888] ;  /* 0x00011100ff0877ac */ /* 0x000ea20008000a00 */
[----:B------:R-:W-:Y:S02]  /*38f0*/  HFMA2 R29, -RZ, RZ, 0, 0 ;  /* 0x00000000ff1d7431 */ /* 0x000fe400000001ff */
[----:B------:R-:W-:Y:S01]  /*3900*/  IMAD.MOV.U32 R31, RZ, RZ, 0x1 ;  /* 0x00000001ff1f7424 */ /* 0x000fe200078e00ff */
[----:B------:R-:W-:Y:S01]  /*3910*/  MOV R23, 0x1000 ;  /* 0x0000100000177802 */ /* 0x000fe20000000f00 */
[----:B------:R-:W4:Y:S01]  /*3920*/  LDCU.64 UR4, c[0x0][0x890] ;  /* 0x00011200ff0477ac */ /* 0x000f220008000a00 */
[----:B------:R-:W-:Y:S01]  /*3930*/  IMAD.MOV.U32 R30, RZ, RZ, RZ ;  /* 0x000000ffff1e7224 */ /* 0x000fe200078e00ff */
[----:B------:R-:W3:Y:S01]  /*3940*/  LDC R19, c[0x0][0x370] ;  /* 0x0000dc00ff137b82 */ /* 0x000ee20000000800 */
[----:B------:R-:W-:Y:S01]  /*3950*/  UMOV UR7, 0x400 ;  /* 0x0000040000077882 */ /* 0x000fe20000000000 */
[----:B------:R-:W-:-:S02]  /*3960*/  UPLOP3.LUT UP1, UPT, UPT, UPT, UPT, 0x40, 0x4 ;  /* 0x000000000004789c */ /* 0x000fc40003f2e870 */
[----:B------:R-:W-:-:S04]  /*3970*/  ULEA UR7, UR37, UR7, 0x18 ;  /* 0x0000000725077291 */ /* 0x000fc8000f8ec0ff */
[----:B------:R-:W3:Y:S01]  /*3980*/  LDC R2, c[0x0][0xb0c] ;  /* 0x0002c300ff027b82 */ /* 0x000ee20000000800 */
[----:B------:R-:W-:Y:S02]  /*3990*/  UIADD3 UR13, UPT, UPT, UR7, 0x48, URZ ;  /* 0x00000048070d7890 */ /* 0x000fe4000fffe0ff */
[----:B--2---:R-:W-:Y:S02]  /*39a0*/  UISETP.NE.U32.AND UP2, UPT, UR8, URZ, UPT ;  /* 0x000000ff0800728c */ /* 0x004fe4000bf45070 */
[----:B------:R-:W-:Y:S02]  /*39b0*/  UIADD3 UR17, UPT, UPT, UR7, 0x40, URZ ;  /* 0x0000004007117890 */ /* 0x000fe4000fffe0ff */
[----:B----4-:R-:W-:Y:S01]  /*39c0*/  UISETP.NE.U32.AND UP3, UPT, UR4, URZ, UPT ;  /* 0x000000ff0400728c */ /* 0x010fe2000bf65070 */
[----:B------:R-:W2:Y:S01]  /*39d0*/  LDC R18, c[0x0][0xb20] ;  /* 0x0002c800ff127b82 */ /* 0x000ea20000000800 */
[----:B-1----:R-:W-:Y:S01]  /*39e0*/  ISETP.NE.AND P1, PT, R0, 0x1, PT ;  /* 0x000000010000780c */ /* 0x002fe20003f25270 */
[----:B------:R-:W-:-:S02]  /*39f0*/  UISETP.NE.AND.EX UP2, UPT, UR9, URZ, UPT, UP2 ;  /* 0x000000ff0900728c */ /* 0x000fc4000bf45320 */
[----:B------:R-:W-:Y:S02]  /*3a00*/  UPRMT UR13, UR37, 0x654, UR13 ;  /* 0x00000654250d7896 */ /* 0x000fe4000800000d */
[----:B------:R-:W-:Y:S02]  /*3a10*/  UISETP.NE.AND.EX UP3, UPT, UR5, URZ, UPT, UP3 ;  /* 0x000000ff0500728c */ /* 0x000fe4000bf65330 */
[----:B------:R-:W1:Y:S08]  /*3a20*/  LDC.64 R32, c[0x0][0x348] ;  /* 0x0000d200ff207b82 */ /* 0x000e700000000a00 */
[----:B------:R-:W4:Y:S08]  /*3a30*/  LDC.64 R16, c[0x0][0xb10] ;  /* 0x0002c400ff107b82 */ /* 0x000f300000000a00 */
[----:B------:R-:W1:Y:S08]  /*3a40*/  LDC.64 R6, c[0x0][0xb18] ;  /* 0x0002c600ff067b82 */ /* 0x000e700000000a00 */
[----:B------:R-:W1:Y:S08]  /*3a50*/  LDC.64 R4, c[0x0][0xb28] ;  /* 0x0002ca00ff047b82 */ /* 0x000e700000000a00 */
[----:B--23--:R-:W1:Y:S02]  /*3a60*/  LDC R22, c[0x0][0x374] ;  /* 0x0000dd00ff167b82 */ /* 0x00ce640000000800 */
.L_x_76:
[C---:B------:R-:W-:Y:S02]  /*3a70*/  LEA R0, R30.reuse, UR7, 0x3 ;  /* 0x000000071e007c11 */ /* 0x040fe4000f8e18ff */
[----:B------:R-:W-:Y:S02]  /*3a80*/  SHF.L.U32 R3, R29, 0x1f, RZ ;  /* 0x0000001f1d037819 */ /* 0x000fe400000006ff */
[----:B------:R-:W-:Y:S02]  /*3a90*/  LEA R24, R30, UR7, 0x4 ;  /* 0x000000071e187c11 */ /* 0x000fe4000f8e20ff */
[----:B--2---:R-:W2:Y:S02]  /*3aa0*/  SYNCS.PHASECHK.TRANS64.TRYWAIT P0, [R0+URZ+0x70], R3 ;  /* 0x00007003000075a7 */ /* 0x004ea400080011ff */
[----:B--2---:R-:W-:Y:S05]  /*3ab0*/  @!P0 BRA `(.L_x_68) ;  /* 0x0000003c001c8947 */ /* 0x004fea0003800000 */
.L_x_132:
[----:B------:R-:W-:Y:S01]  /*3ac0*/  ISETP.GE.AND P0, PT, R40, 0x1, PT ;  /* 0x000000012800780c */ /* 0x000fe20003f06270 */
[----:B------:R-:W3:Y:S01]  /*3ad0*/  LDS.128 R24, [R24+0x100] ;  /* 0x0001000018187984 */ /* 0x000ee20000000c00 */
[----:B--2---:R-:W-:Y:S01]  /*3ae0*/  VIADD R0, R0, 0x80 ;  /* 0x0000008000007836 */ /* 0x004fe20000000000 */
[----:B------:R-:W-:Y:S01]  /*3af0*/  @!PT LDS RZ, [RZ] ;  /* 0x00000000fffff984 */ /* 0x000fe20000000800 */
[----:B------:R-:W-:Y:S01]  /*3b00*/  @!PT LDS RZ, [RZ] ;  /* 0x00000000fffff984 */ /* 0x000fe20000000800 */
[----:B------:R-:W-:Y:S01]  /*3b10*/  @!PT LDS RZ, [RZ] ;  /* 0x00000000fffff984 */ /* 0x000fe20000000800 */
[----:B------:R-:W-:Y:S01]  /*3b20*/  @!PT LDS RZ, [RZ] ;  /* 0x00000000fffff984 */ /* 0x000fe20000000800 */
[----:B------:R2:W-:Y:S06]  /*3b30*/  MEMBAR.ALL.CTA ;  /* 0x0000000000007992 */ /* 0x0005ec0000008000 */
[----:B--2---:R-:W2:Y:S01]  /*3b40*/  FENCE.VIEW.ASYNC.S ;  /* 0x00000000000073c6 */ /* 0x004ea20000000000 */
[----:B------:R-:W-:Y:S04]  /*3b50*/  PRMT R0, RZ, 0x654, R0 ;  /* 0x00000654ff007816 */ /* 0x000fe80000000000 */
[----:B--2---:R2:W-:Y:S01]  /*3b60*/  SYNCS.ARRIVE.TRANS64.RED.A1T0 RZ, [R0+URZ], RZ ;  /* 0x000000ff00ff79a7 */ /* 0x0045e200081004ff */
[----:B---3--:R-:W-:Y:S11]  /*3b70*/  LOP3.LUT P3, RZ, R26, 0x1, RZ, 0xc0, !PT ;  /* 0x000000011aff7812 */ /* 0x008ff6000786c0ff */
[----:B------:R-:W-:Y:S02]  /*3b80*/  @!UPT UIADD3 URZ, UPT, UPT, URZ, URZ, URZ ;  /* 0x000000fffffff290 */ /* 0x000fe4000fffe0ff */
[----:B------:R-:W-:Y:S02]  /*3b90*/  @P3 MOV R13, R24 ;  /* 0x00000018000d3202 */ /* 0x000fe40000000f00 */
[----:B------:R-:W-:Y:S01]  /*3ba0*/  @P3 LOP3.LUT R8, R25, 0xffff, RZ, 0xc0, !PT ;  /* 0x0000ffff19083812 */ /* 0x000fe200078ec0ff */
[----:B--2---:R-:W-:Y:S06]  /*3bb0*/  @!P0 BRA `(.L_x_69) ;  /* 0x0000000000a48947 */ /* 0x004fec0003800000 */
[----:B-1----:R-:W-:Y:S01]  /*3bc0*/  IMAD.HI.U32 R35, R22, R7, RZ ;  /* 0x0000000716237227 */ /* 0x002fe200078e00ff */
[----:B------:R-:W-:Y:S02]  /*3bd0*/  ISETP.NE.AND P0, PT, R6, 0x1, PT ;  /* 0x000000010600780c */ /* 0x000fe40003f05270 */
[----:B------:R-:W-:Y:S01]  /*3be0*/  ISETP.NE.AND P2, PT, R40, 0x1, PT ;  /* 0x000000012800780c */ /* 0x000fe20003f45270 */
[----:B----4-:R-:W-:Y:S01]  /*3bf0*/  IMAD.HI.U32 R34, R19, R16, RZ ;  /* 0x0000001013227227 */ /* 0x010fe200078e00ff */
[----:B------:R-:W-:Y:S02]  /*3c00*/  SHF.R.U32.HI R35, RZ, R18, R35 ;  /* 0x00000012ff237219 */ /* 0x000fe40000011623 */
[----:B------:R-:W-:Y:S01]  /*3c10*/  ISETP.NE.AND P4, PT, R2, 0x1, PT ;  /* 0x000000010200780c */ /* 0x000fe20003f85270 */
[----:B------:R-:W-:Y:S01]  /*3c20*/  IMAD.HI.U32 R36, R13, R16, RZ ;  /* 0x000000100d247227 */ /* 0x000fe200078e00ff */
[----:B------:R-:W-:Y:S02]  /*3c30*/  SHF.R.U32.HI R34, RZ, R17, R34 ;  /* 0x00000011ff227219 */ /* 0x000fe40000011622 */
[----:B------:R-:W-:Y:S01]  /*3c40*/  SEL R3, R22, R35, !P0 ;  /* 0x0000002316037207 */ /* 0x000fe20004000000 */
[C---:B------:R-:W-:Y:S01]  /*3c50*/  IMAD.HI.U32 R35, R8.reuse, R7, RZ ;  /* 0x0000000708237227 */ /* 0x040fe200078e00ff */
[----:B------:R-:W-:Y:S02]  /*3c60*/  SEL R11, R19, R34, !P4 ;  /* 0x00000022130b7207 */ /* 0x000fe40006000000 */
[----:B------:R-:W-:Y:S01]  /*3c70*/  SHF.R.U32.HI R36, RZ, R17, R36 ;  /* 0x00000011ff247219 */ /* 0x000fe20000011624 */
[----:B------:R-:W-:Y:S01]  /*3c80*/  IMAD.HI.U32 R38, R3, R4, RZ ;  /* 0x0000000403267227 */ /* 0x000fe200078e00ff */
[----:B------:R-:W-:Y:S03]  /*3c90*/  SHF.R.U32.HI R35, RZ, R18, R35 ;  /* 0x00000012ff237219 */ /* 0x000fe60000011623 */
[----:B------:R-:W-:Y:S01]  /*3ca0*/  IMAD.HI.U32 R34, R11, R4, RZ ;  /* 0x000000040b227227 */ /* 0x000fe200078e00ff */
[----:B------:R-:W-:Y:S02]  /*3cb0*/  @P2 SHF.R.U32.HI R3, RZ, R5, R38 ;  /* 0x00000005ff032219 */ /* 0x000fe40000011626 */
[----:B------:R-:W-:Y:S02]  /*3cc0*/  SEL R9, R8, R35, !P0 ;  /* 0x0000002308097207 */ /* 0x000fe40004000000 */
[----:B------:R-:W-:Y:S01]  /*3cd0*/  @P2 SHF.R.U32.HI R11, RZ, R5, R34 ;  /* 0x00000005ff0b2219 */ /* 0x000fe20000011622 */
[C---:B------:R-:W-:Y:S01]  /*3ce0*/  IMAD R10, R40.reuse, R3, RZ ;  /* 0x00000003280a7224 */ /* 0x040fe200078e02ff */
[----:B------:R-:W-:Y:S01]  /*3cf0*/  SEL R3, R13, R36, !P4 ;  /* 0x000000240d037207 */ /* 0x000fe20006000000 */
[C---:B------:R-:W-:Y:S03]  /*3d00*/  IMAD.HI.U32 R14, R9.reuse, R4, RZ ;  /* 0x00000004090e7227 */ /* 0x040fe600078e00ff */
[----:B------:R-:W-:Y:S01]  /*3d10*/  ISETP.GE.AND P0, PT, R9, R10, PT ;  /* 0x0000000a0900720c */ /* 0x000fe20003f06270 */
[C---:B------:R-:W-:Y:S01]  /*3d20*/  IMAD R12, R40.reuse, R11, RZ ;  /* 0x0000000b280c7224 */ /* 0x040fe200078e02ff */
[-C--:B------:R-:W-:Y:S04]  /*3d30*/  SHF.R.U32.HI R14, RZ, R5.reuse, R14 ;  /* 0x00000005ff0e7219 */ /* 0x080fe8000001160e */
[----:B------:R-:W-:Y:S02]  /*3d40*/  ISETP.GE.OR P0, PT, R3, R12, P0 ;  /* 0x0000000c0300720c */ /* 0x000fe40000706670 */
[----:B------:R-:W-:Y:S05]  /*3d50*/  SEL R15, R9, R14, !P2 ;  /* 0x0000000e090f7207 */ /* 0x000fea0005000000 */
[----:B------:R-:W-:Y:S04]  /*3d60*/  IMAD.MOV R14, RZ, RZ, -R15 ;  /* 0x000000ffff0e7224 */ /* 0x000fe800078e0a0f */
[----:B------:R-:W-:Y:S02]  /*3d70*/  IMAD R14, R40, R14, R9 ;  /* 0x0000000e280e7224 */ /* 0x000fe400078e0209 */
[C---:B------:R-:W-:Y:S05]  /*3d80*/  @!P0 IMAD.HI.U32 R10, R3.reuse, R4, RZ ;  /* 0x00000004030a8227 */ /* 0x040fea00078e00ff */
[----:B------:R-:W-:Y:S04]  /*3d90*/  @!P0 SHF.R.U32.HI R10, RZ, R5, R10 ;  /* 0x00000005ff0a8219 */ /* 0x000fe8000001160a */
[----:B------:R-:W-:Y:S01]  /*3da0*/  @!P0 SEL R0, R3, R10, !P2 ;  /* 0x0000000a03008207 */ /* 0x000fe20005000000 */
[----:B------:R-:W-:Y:S03]  /*3db0*/  IMAD.MOV R10, RZ, RZ, -R3 ;  /* 0x000000ffff0a7224 */ /* 0x000fe600078e0a03 */
[----:B------:R-:W-:Y:S01]  /*3dc0*/  @!P0 IADD3 R15, PT, PT, R15, -R0, RZ ;  /* 0x800000000f0f8210 */ /* 0x000fe20007ffe0ff */
[----:B------:R-:W-:Y:S01]  /*3dd0*/  @!P0 IMAD R0, R11, R14, R0 ;  /* 0x0000000e0b008224 */ /* 0x000fe200078e0200 */
[----:B------:R-:W-:Y:S01]  /*3de0*/  IADD3 R11, PT, PT, -R9, RZ, RZ ;  /* 0x000000ff090b7210 */ /* 0x000fe20007ffe1ff */
[----:B------:R-:W-:Y:S02]  /*3df0*/  IMAD R13, R2, R10, R13 ;  /* 0x0000000a020d7224 */ /* 0x000fe400078e020d */
[----:B------:R-:W-:Y:S02]  /*3e00*/  @!P0 IMAD R9, R15, R40, R3 ;  /* 0x000000280f098224 */ /* 0x000fe400078e0203 */
[----:B------:R-:W-:Y:S02]  /*3e10*/  @!P0 IMAD.MOV.U32 R3, RZ, RZ, R0 ;  /* 0x000000ffff038224 */ /* 0x000fe400078e0000 */
[----:B------:R-:W-:Y:S02]  /*3e20*/  IMAD R8, R6, R11, R8 ;  /* 0x0000000b06087224 */ /* 0x000fe400078e0208 */
[----:B------:R-:W-:Y:S02]  /*3e30*/  IMAD R13, R3, R2, R13 ;  /* 0x00000002030d7224 */ /* 0x000fe400078e020d */
[----:B------:R-:W-:Y:S02]  /*3e40*/  IMAD R8, R9, R6, R8 ;  /* 0x0000000609087224 */ /* 0x000fe400078e0208 */
.L_x_69:
[----:B------:R-:W-:Y:S05]  /*3e50*/  BRA.U UP1, `(.L_x_70) ;  /* 0x0000000101107547 */ /* 0x000fea000b800000 */
[----:B------:R-:W-:Y:S04]  /*3e60*/  MOV R0, UR6 ;  /* 0x0000000600007c02 */ /* 0x000fe80008000f00 */
[----:B------:R-:W-:Y:S04]  /*3e70*/  SHF.L.U32 R3, R0, 0x1f, RZ ;  /* 0x0000001f00037819 */ /* 0x000fe800000006ff */
[----:B------:R-:W2:Y:S02]  /*3e80*/  SYNCS.PHASECHK.TRANS64.TRYWAIT P0, [UR7+0x68], R3 ;  /* 0x00006803ff0075a7 */ /* 0x000ea40008001107 */
[----:B--2---:R-:W-:Y:S05]  /*3e90*/  @!P0 BRA `(.L_x_71) ;  /* 0x0000003800388947 */ /* 0x004fea0003800000 */
.L_x_70:
[----:B------:R-:W-:Y:S02]  /*3ea0*/  R2UR UR19, R21 ;  /* 0x00000000151372ca */ /* 0x000fe400000e0000 */
[----:B------:R-:W-:Y:S02]  /*3eb0*/  R2UR UR18, R20 ;  /* 0x00000000141272ca */ /* 0x000fe400000e0000 */
[----:B------:R-:W-:Y:S02]  /*3ec0*/  ISETP.NE.U32.AND P2, PT, RZ, UR4, PT ;  /* 0x00000004ff007c0c */ /* 0x000fe4000bf45070 */
[----:B------:R-:W-:Y:S02]  /*3ed0*/  SHF.L.U32 R12, R31, 0x1f, RZ ;  /* 0x0000001f1f0c7819 */ /* 0x000fe400000006ff */
[----:B------:R-:W-:Y:S05]  /*3ee0*/  ISETP.NE.AND.EX P2, PT, RZ, UR5, PT, P2 ;  /* 0x00000005ff007c0c */ /* 0x000fea000bf45320 */
[----:B------:R-:W-:Y:S02]  /*3ef0*/  USHF.L.U32 UR19, UR19, 0x6, URZ ;  /* 0x0000000613137899 */ /* 0x000fe400080006ff */
[----:B------:R-:W-:Y:S01]  /*3f00*/  USHF.L.U32 UR18, UR18, 0x7, URZ ;  /* 0x0000000712127899 */ /* 0x000fe200080006ff */
[----:B------:R-:W-:Y:S11]  /*3f10*/  BRA.U !UP3, `(.L_x_72) ;  /* 0x000000010b347547 */ /* 0x000ff6000b800000 */
[----:B------:R-:W-:Y:S01]  /*3f20*/  UPLOP3.LUT UP0, UPT, UPT, UPT, UP2, 0x80, 0x8 ;  /* 0x000000000008789c */ /* 0x000fe20003f0f020 */
[----:B--2---:R-:W-:Y:S02]  /*3f30*/  HFMA2 R0, -RZ, RZ, 0, 5.9604644775390625e-08 ;  /* 0x00000001ff007431 */ /* 0x004fe400000001ff */
[----:B------:R-:W-:Y:S03]  /*3f40*/  IMAD.MOV.U32 R95, RZ, RZ, 0x1 ;  /* 0x00000001ff5f7424 */ /* 0x000fe600078e00ff */
[----:B------:R-:W-:Y:S05]  /*3f50*/  PLOP3.LUT P0, PT, PT, PT, UP0, 0x80, 0x8 ;  /* 0x000000000008781c */ /* 0x000fea0003f0f008 */
[----:B------:R-:W2:Y:S01]  /*3f60*/  @UP0 LDCU.64 UR10, c[0x0][0x888] ;  /* 0x00011100ff0a07ac */ /* 0x000ea20008000a00 */
[----:B------:R-:W-:Y:S07]  /*3f70*/  @UP0 UIMAD UR8, UR36, UR4, URZ ;  /* 0x00000004240802a4 */ /* 0x000fee000f8e02ff */
[----:B------:R-:W-:Y:S01]  /*3f80*/  @!P0 PRMT R95, R0, 0x7610, R95 ;  /* 0x00007610005f8816 */ /* 0x000fe2000000005f */
[----:B--2---:R-:W-:Y:S03]  /*3f90*/  @UP0 UIMAD.WIDE UR10, UR8, 0x4, UR10 ;  /* 0x00000004080a08a5 */ /* 0x004fe6000f8e020a */
[----:B------:R-:W2:Y:S03]  /*3fa0*/  @!UP0 LDCU UR8, c[0x0][0x880] ;  /* 0x00011000ff0887ac */ /* 0x000ea60008000800 */
[----:B------:R-:W-:Y:S01]  /*3fb0*/  IMAD.U32 R10, RZ, RZ, UR10 ;  /* 0x0000000aff0a7e24 */ /* 0x000fe2000f8e00ff */
[----:B------:R-:W-:Y:S05]  /*3fc0*/  MOV R11, UR11 ;  /* 0x0000000b000b7c02 */ /* 0x000fea0008000f00 */
[----:B-----5:R3:W5:Y:S02]  /*3fd0*/  @P0 LDG.E R49, desc[UR46][R10.64] ;  /* 0x0000002e0a310981 */ /* 0x020764000c1e1900 */
[----:B--23--:R-:W-:Y:S07]  /*3fe0*/  @!P0 IMAD.U32 R49, RZ, RZ, UR8 ;  /* 0x00000008ff318e24 */ /* 0x00cfee000f8e00ff */
.L_x_72:
[----:B-----5:R-:W-:Y:S01]  /*3ff0*/  @!P2 FSETP.EQ.AND P0, PT, R49, RZ, PT ;  /* 0x000000ff3100a20b */ /* 0x020fe20003f02000 */
[----:B------:R-:W-:Y:S01]  /*4000*/  @!UPT UIADD3 URZ, UPT, UPT, URZ, URZ, URZ ;  /* 0x000000fffffff290 */ /* 0x000fe2000fffe0ff */
[----:B------:R-:W-:Y:S11]  /*4010*/  @!P2 BRA `(.L_x_73) ;  /* 0x000000000014a947 */ /* 0x000ff60003800000 */
[----:B------:R-:W-:Y:S02]  /*4020*/  LOP3.LUT P2, RZ, R95, 0xff, RZ, 0xc0, !PT ;  /* 0x000000ff5fff7812 */ /* 0x000fe4000784c0ff */
[----:B------:R-:W-:Y:S04]  /*4030*/  PLOP3.LUT P0, PT, PT, PT, UP0, 0x80, 0x8 ;  /* 0x000000000008781c */ /* 0x000fe80003f0f008 */
[----:B------:R-:W-:Y:S07]  /*4040*/  PLOP3.LUT P0, PT, P0, PT, PT, 0x8, 0x80 ;  /* 0x000000000080781c */ /* 0x000fee000070e170 */
[----:B------:R-:W-:Y:S11]  /*4050*/  @P2 FSETP.EQ.AND P0, PT, R49, RZ, PT ;  /* 0x000000ff3100220b */ /* 0x000ff60003f02000 */
[----:B------:R-:W-:Y:S02]  /*4060*/  @!UPT UIADD3 URZ, UPT, UPT, URZ, URZ, URZ ;  /* 0x000000fffffff290 */ /* 0x000fe4000fffe0ff */
.L_x_73:
[----:B------:R-:W3:Y:S01]  /*4070*/  SYNCS.PHASECHK.TRANS64.TRYWAIT P2, [UR7+0x50], R12 ;  /* 0x0000500cff0075a7 */ /* 0x000ee20008041107 */
[----:B------:R-:W-:Y:S04]  /*4080*/  ELECT P4, URZ, PT ;  /* 0x0000000000ff782f */ /* 0x000fe80003880000 */
[----:B------:R-:W-:Y:S11]  /*4090*/  PLOP3.LUT P4, PT, P0, P4, PT, 0xf2, 0x2f ;  /* 0x00000000002f781c */ /* 0x000ff60000789e72 */
[----:B------:R-:W-:Y:S02]  /*40a0*/  @!UPT UIADD3 URZ, UPT, UPT, URZ, URZ, URZ ;  /* 0x000000fffffff290 */ /* 0x000fe4000fffe0ff */
[----:B-1----:R-:W-:Y:S05]  /*40b0*/  @!P4 IADD3 R21, P0, PT, R32, 0x580, RZ ;  /* 0x000005802015c810 */ /* 0x002fea0007f1e0ff */
[----:B------:R-:W-:Y:S01]  /*40c0*/  @!P4 IMAD.X R20, RZ, RZ, R33, P0 ;  /* 0x000000ffff14c224 */ /* 0x000fe200000e0621 */
[----:B---3--:R-:W-:Y:S07]  /*40d0*/  @!P2 BRA `(.L_x_74) ;  /* 0x0000003400c0a947 */ /* 0x008fee0003800000 */
.L_x_135:
[----:B------:R-:W3:Y:S01]  /*40e0*/  LDC.64 R14, c[0x0][0xb10] ;  /* 0x0002c400ff0e7b82 */ /* 0x000ee20000000a00 */
[----:B------:R-:W-:Y:S01]  /*40f0*/  @!P4 R2UR UR8, R20 ;  /* 0x000000001408c2ca */ /* 0x000fe200000e0000 */
[----:B------:R-:W-:Y:S01]  /*4100*/  VOTEU.ALL UP1, P4 ;  /* 0x0000000000ff7886 */ /* 0x000fe20002020000 */
[----:B------:R-:W-:Y:S01]  /*4110*/  @!P4 R2UR UR9, R21 ;  /* 0x000000001509c2ca */ /* 0x000fe200000e0000 */
[----:B------:R-:W-:Y:S01]  /*4120*/  UMOV UR10, 0x0 ;  /* 0x00000000000a7882 */ /* 0x000fe20000000000 */
[----:B------:R-:W-:Y:S03]  /*4130*/  UMOV UR11, 0x10000000 ;  /* 0x10000000000b7882 */ /* 0x000fe60000000000 */
[----:B------:R-:W5:Y:S01]  /*4140*/  LDC.64 R10, c[0x0][0xb18] ;  /* 0x0002c600ff0a7b82 */ /* 0x000f620000000a00 */
[----:B------:R-:W-:Y:S01]  /*4150*/  @!UP1 UIADD3 UR16, UPT, UPT, UR7, 0x200, URZ ;  /* 0x0000020007109890 */ /* 0x000fe2000fffe0ff */
[----:B------:R-:W-:Y:S01]  /*4160*/  @P3 SHF.R.U32.HI R28, RZ, 0x10, R25 ;  /* 0x00000010ff1c3819 */ /* 0x000fe20000011619 */
[----:B------:R-:W-:Y:S01]  /*4170*/  VOTEU.ALL UP1, P4 ;  /* 0x0000000000ff7886 */ /* 0x000fe20002020000 */
[----:B------:R-:W-:Y:S01]  /*4180*/  UMOV UR20, UR36 ;  /* 0x0000002400147c82 */ /* 0x000fe20008000000 */
[----:B------:R-:W-:Y:S03]  /*4190*/  VIADD R30, R30, 0x1 ;  /* 0x000000011e1e7836 */ /* 0x000fe60000000000 */
[----:B--2---:R-:W2:Y:S01]  /*41a0*/  @!P1 LDC R0, c[0x0][0xb20] ;  /* 0x0002c800ff009b82 */ /* 0x004ea20000000800 */
[----:B------:R-:W-:Y:S01]  /*41b0*/  IMAD.U32 R21, RZ, RZ, UR8 ;  /* 0x00000008ff157e24 */ /* 0x000fe2000f8e00ff */
[----:B------:R-:W-:Y:S06]  /*41c0*/  UPRMT UR8, UR37, 0x654, UR17 ;  /* 0x0000065425087896 */ /* 0x000fec0008000011 */
[----:B-1----:R-:W1:Y:S01]  /*41d0*/  @!P1 LDC R3, c[0x0][0xb0c] ;  /* 0x0002c300ff039b82 */ /* 0x002e620000000800 */
[----:B------:R-:W-:Y:S01]  /*41e0*/  IMAD.U32 R20, RZ, RZ, UR9 ;  /* 0x00000009ff147e24 */ /* 0x000fe2000f8e00ff */
[----:B------:R-:W-:Y:S04]  /*41f0*/  @!P4 R2UR UR15, R21 ;  /* 0x00000000150fc2ca */ /* 0x000fe800000e0000 */
[----:B------:R-:W-:Y:S01]  /*4200*/  @!P4 R2UR UR14, R20 ;  /* 0x00000000140ec2ca */ /* 0x000fe200000e0000 */
[----:B------:R-:W-:Y:S11]  /*4210*/  @!P4 IMAD.MOV.U32 R20, RZ, RZ, 0x1000 ;  /* 0x00001000ff14c424 */ /* 0x000ff600078e00ff */
[----:B------:R-:W-:Y:S01]  /*4220*/  @!UPT UIADD3 URZ, UPT, UPT, URZ, URZ, URZ ;  /* 0x000000fffffff290 */ /* 0x000fe2000fffe0ff */
[----:B------:R1:W-:Y:S01]  /*4230*/  @!UP1 UTMALDG.3D [UR16], [UR14], desc[UR10] ;  /* 0x00000a100e0095b4 */ /* 0x0003e20008011000 */
[----:B------:R1:W-:Y:S02]  /*4240*/  @!P4 SYNCS.ARRIVE.TRANS64.RED.A0TR RZ, [UR7+0x40], R20 ;  /* 0x00004014ffffc9a7 */ /* 0x0003e40008300407 */
[----:B-1----:R-:W-:Y:S01]  /*4250*/  @!P1 ISETP.NE.AND P2, PT, R3, 0x1, PT ;  /* 0x000000010300980c */ /* 0x002fe20003f45270 */
[C---:B---3--:R-:W-:Y:S01]  /*4260*/  @!P1 IMAD.HI.U32 R14, R13.reuse, R14, RZ ;  /* 0x0000000e0d0e9227 */ /* 0x048fe200078e00ff */
[----:B-----5:R-:W-:Y:S03]  /*4270*/  @!P1 ISETP.NE.AND P0, PT, R10, 0x1, PT ;  /* 0x000000010a00980c */ /* 0x020fe60003f05270 */
[C---:B------:R-:W-:Y:S01]  /*4280*/  @!P1 IMAD.HI.U32 R11, R8.reuse, R11, RZ ;  /* 0x0000000b080b9227 */ /* 0x040fe200078e00ff */
[----:B------:R-:W-:Y:S04]  /*4290*/  @!P1 SHF.R.U32.HI R14, RZ, R15, R14 ;  /* 0x0000000fff0e9219 */ /* 0x000fe8000001160e */
[----:B--2---:R-:W-:Y:S01]  /*42a0*/  @!P1 SHF.R.U32.HI R9, RZ, R0, R11 ;  /* 0x00000000ff099219 */ /* 0x004fe2000001160b */
[----:B------:R-:W-:Y:S01]  /*42b0*/  SYNCS.ARRIVE.TRANS64.RED.A1T0 RZ, [UR8], RZ ;  /* 0x000000ffffff79a7 */ /* 0x000fe20008100408 */
[----:B------:R-:W-:Y:S02]  /*42c0*/  @!P1 SEL R14, R13, R14, !P2 ;  /* 0x0000000e0d0e9207 */ /* 0x000fe40005000000 */
[----:B------:R-:W-:Y:S01]  /*42d0*/  @!P1 SEL R9, R8, R9, !P0 ;  /* 0x0000000908099207 */ /* 0x000fe20004000000 */
[----:B------:R-:W1:Y:S04]  /*42e0*/  SYNCS.PHASECHK.TRANS64.TRYWAIT P5, [UR7+0x58], R12 ;  /* 0x0000580cff0075a7 */ /* 0x000e6800080a1107 */
[----:B------:R-:W-:Y:S02]  /*42f0*/  @!P1 IMAD.IADD R0, R9, 0x1, -R14 ;  /* 0x0000000109009824 */ /* 0x000fe400078e0a0e */
[----:B------:R-:W-:Y:S02]  /*4300*/  @!P1 IMAD.IADD R9, R14, 0x1, -R9 ;  /* 0x000000010e099824 */ /* 0x000fe400078e0a09 */
[----:B------:R-:W-:Y:S02]  /*4310*/  @!P1 IMAD R13, R0, R3, R13 ;  /* 0x00000003000d9224 */ /* 0x000fe400078e020d */
[----:B------:R-:W-:Y:S01]  /*4320*/  @!P1 IMAD R8, R9, R10, R8 ;  /* 0x0000000a09089224 */ /* 0x000fe200078e0208 */
[----:B-1----:R-:W-:Y:S06]  /*4330*/  @!P5 BRA `(.L_x_75) ;  /* 0x000000340040d947 */ /* 0x002fec0003800000 */
.L_x_137:
[----:B-1----:R-:W-:Y:S01]  /*4340*/  @!P4 IADD3 R3, P0, PT, R32, 0x580, RZ ;  /* 0x000005802003c810 */ /* 0x002fe20007f1e0ff */
[----:B------:R-:W-:Y:S01]  /*4350*/  VOTEU.ALL UP1, P4 ;  /* 0x0000000000ff7886 */ /* 0x000fe20002020000 */
[----:B------:R-:W-:Y:S01]  /*4360*/  UMOV UR20, 0x0 ;  /* 0x0000000000147882 */ /* 0x000fe20000000000 */
[----:B------:R-:W-:Y:S01]  /*4370*/  UMOV UR21, 0x10000000 ;  /* 0x1000000000157882 */ /* 0x000fe20000000000 */
[----:B------:R-:W-:Y:S01]  /*4380*/  @!P4 R2UR UR9, R3 ;  /* 0x000000000309c2ca */ /* 0x000fe200000e0000 */
[----:B------:R-:W-:Y:S01]  /*4390*/  @!P4 IMAD.X R0, RZ, RZ, R33, P0 ;  /* 0x000000ffff00c224 */ /* 0x000fe200000e0621 */
[----:B------:R-:W-:Y:S01]  /*43a0*/  @!UP1 UIADD3 UR10, UPT, UPT, UR18, 0x40, URZ ;  /* 0x00000040120a9890 */ /* 0x000fe2000fffe0ff */
[----:B------:R-:W-:Y:S01]  /*43b0*/  ISETP.NE.AND P0, PT, R30, 0x2, PT ;  /* 0x000000021e00780c */ /* 0x000fe20003f05270 */
[----:B------:R-:W-:Y:S01]  /*43c0*/  UMOV UR11, UR19 ;  /* 0x00000013000b7c82 */ /* 0x000fe20008000000 */
[----:B------:R-:W-:Y:S01]  /*43d0*/  UMOV UR12, UR36 ;  /* 0x00000024000c7c82 */ /* 0x000fe20008000000 */
[----:B------:R-:W-:Y:S01]  /*43e0*/  @!P4 R2UR UR8, R0 ;  /* 0x000000000008c2ca */ /* 0x000fe200000e0000 */
[----:B------:R-:W-:Y:S01]  /*43f0*/  IMAD.IADD R20, R8, 0x1, R94 ;  /* 0x0000000108147824 */ /* 0x000fe200078e025e */
[----:B------:R-:W-:Y:S01]  /*4400*/  @P3 R2UR UR36, R28 ;  /* 0x000000001c2432ca */ /* 0x000fe200000e0000 */
[----:B------:R-:W-:Y:S01]  /*4410*/  IMAD.IADD R21, R13, 0x1, R96 ;  /* 0x000000010d157824 */ /* 0x000fe200078e0260 */
[----:B------:R-:W-:Y:S02]  /*4420*/  SEL R0, RZ, 0x1, P0 ;  /* 0x00000001ff007807 */ /* 0x000fe40000000000 */
[----:B------:R-:W-:Y:S01]  /*4430*/  LOP3.LUT R31, R31, 0x1, RZ, 0x3c, !PT ;  /* 0x000000011f1f7812 */ /* 0x000fe200078e3cff */
[----:B------:R-:W-:Y:S01]  /*4440*/  IMAD.U32 R10, RZ, RZ, UR9 ;  /* 0x00000009ff0a7e24 */ /* 0x000fe2000f8e00ff */
[----:B------:R-:W-:Y:S01]  /*4450*/  @!UP1 UIADD3 UR9, UPT, UPT, UR7, 0x48, URZ ;  /* 0x0000004807099890 */ /* 0x000fe2000fffe0ff */
[----:B------:R-:W-:Y:S02]  /*4460*/  LOP3.LUT R29, R29, R0, RZ, 0x3c, !PT ;  /* 0x000000001d1d7212 */ /* 0x000fe400078e3cff */
[----:B------:R-:W-:Y:S02]  /*4470*/  SEL R30, R30, RZ, P0 ;  /* 0x000000ff1e1e7207 */ /* 0x000fe40000000000 */
[----:B------:R-:W-:Y:S01]  /*4480*/  IMAD.U32 R11, RZ, RZ, UR8 ;  /* 0x00000008ff0b7e24 */ /* 0x000fe2000f8e00ff */
[----:B------:R-:W-:Y:S01]  /*4490*/  @!P4 R2UR UR14, R10 ;  /* 0x000000000a0ec2ca */ /* 0x000fe200000e0000 */
[----:B------:R-:W-:Y:S01]  /*44a0*/  @!UP1 UIADD3 UR8, UPT, UPT, UR7, 0x1200, URZ ;  /* 0x0000120007089890 */ /* 0x000fe2000fffe0ff */
[----:B------:R-:W-:Y:S02]  /*44b0*/  VOTEU.ALL UP1, P4 ;  /* 0x0000000000ff7886 */ /* 0x000fe40002020000 */
[----:B------:R-:W-:Y:S11]  /*44c0*/  @!P4 R2UR UR15, R11 ;  /* 0x000000000b0fc2ca */ /* 0x000ff600000e0000 */
[----:B------:R-:W-:Y:S02]  /*44d0*/  @!UPT UIADD3 URZ, UPT, UPT, URZ, URZ, URZ ;  /* 0x000000fffffff290 */ /* 0x000fe4000fffe0ff */
[----:B------:R2:W-:Y:S01]  /*44e0*/  @!UP1 UTMALDG.3D [UR8], [UR14], desc[UR20] ;  /* 0x000014080e0095b4 */ /* 0x0005e20008011000 */
[----:B------:R2:W-:Y:S01]  /*44f0*/  @!P4 SYNCS.ARRIVE.TRANS64.RED.A0TR RZ, [UR7+0x48], R23 ;  /* 0x00004817ffffc9a7 */ /* 0x0005e20008300407 */
[----:B------:R-:W-:Y:S01]  /*4500*/  UPLOP3.LUT UP1, UPT, UPT, UPT, UPT, 0x80, 0x8 ;  /* 0x000000000008789c */ /* 0x000fe20003f2f070 */
[----:B------:R-:W-:Y:S01]  /*4510*/  SYNCS.ARRIVE.TRANS64.RED.A1T0 RZ, [UR13], RZ ;  /* 0x000000ffffff79a7 */ /* 0x000fe2000810040d */
[----:B------:R-:W-:Y:S09]  /*4520*/  @P3 BRA `(.L_x_76) ;  /* 0xfffffff400503947 */ /* 0x000ff2000383ffff */
[----:B------:R-:W-:-:S04]  /*4530*/  SHF.L.U32 R3, R31, 0x1f, RZ ;  /* 0x0000001f1f037819 */ /* 0x000fc800000006ff */
[----:B------:R-:W1:Y:S02]  /*4540*/  SYNCS.PHASECHK.TRANS64.TRYWAIT P0, [UR7+0x50], R3 ;  /* 0x00005003ff0075a7 */ /* 0x000e640008001107 */
[----:B-1----:R-:W-:Y:S05]  /*4550*/  @!P0 BRA `(.L_x_77) ;  /* 0x0000003000d08947 */ /* 0x002fea0003800000 */
.L_x_139:
[----:B-1----:R-:W-:-:S07]  /*4560*/  MOV R0, UR7 ;  /* 0x0000000700007c02 */ /* 0x002fce0008000f00 */
.L_x_78:
[----:B-1----:R-:W-:-:S04]  /*4570*/  SHF.L.U32 R3, R31, 0x1f, RZ ;  /* 0x0000001f1f037819 */ /* 0x002fc800000006ff */
[----:B------:R1:W3:Y:S03]  /*4580*/  SYNCS.PHASECHK.TRANS64.TRYWAIT P0, [R0+URZ+0x58], R3 ;  /* 0x00005803000075a7 */ /* 0x0002e600080011ff */
[----:B---3--:R-:W-:Y:S05]  /*4590*/  @!P0 NANOSLEEP.SYNCS 0x989680 ;  /* 0x009896800000895d */ /* 0x008fea0003900000 */
[----:B------:R-:W3:Y:S02]  /*45a0*/  @!P0 SYNCS.PHASECHK.TRANS64 P0, [R0+URZ+0x58], R3 ;  /* 0x00005803000085a7 */ /* 0x000ee400080010ff */
[----:B--23--:R-:W-:Y:S05]  /*45b0*/  @P0 EXIT ;  /* 0x000000000000094d */ /* 0x00cfea0003800000 */
[----:B------:R-:W-:Y:S05]  /*45c0*/  BRA `(.L_x_78) ;  /* 0xfffffffc00e87947 */ /* 0x000fea000383ffff */
.L_x_67:
[----:B------:R-:W-:-:S06]  /*45d0*/  UISETP.GE.AND UP1, UPT, UR8, 0x4, UPT ;  /* 0x000000040800788c */ /* 0x000fcc000bf26270 */
[----:B------:R-:W-:-:S13]  /*45e0*/  PLOP3.LUT P0, PT, PT, PT, UP1, 0x80, 0x8 ;  /* 0x000000000008781c */ /* 0x000fda0003f0f018 */
[----:B------:R-:W-:Y:S05]  /*45f0*/  @!P0 EXIT ;  /* 0x000000000000894d */ /* 0x000fea0003800000 */
[----:B------:R-:W-:Y:S01]  /*4600*/  BAR.SYNC.DEFER_BLOCKING 0x6, 0xa0 ;  /* 0x0182800000007b1d */ /* 0x000fe20000010000 */
[C---:B------:R-:W-:Y:S01]  /*4610*/  IMAD.SHL.U32 R7, R108.reuse, 0x40, RZ ;  /* 0x000000406c077824 */ /* 0x040fe200078e00ff */
[C---:B------:R-:W-:Y:S01]  /*4620*/  LOP3.LUT R110, R108.reuse, 0x60, RZ, 0xc0, !PT ;  /* 0x000000606c6e7812 */ /* 0x040fe200078ec0ff */
[C---:B------:R-:W-:Y:S01]  /*4630*/  IMAD.SHL.U32 R100, R108.reuse, 0x20, RZ ;  /* 0x000000206c647824 */ /* 0x040fe200078e00ff */
[----:B------:R-:W-:Y:S01]  /*4640*/  CS2R R106, SRZ ;  /* 0x00000000006a7805 */ /* 0x000fe2000001ff00 */
[C---:B------:R-:W-:Y:S01]  /*4650*/  IMAD.SHL.U32 R0, R108.reuse, 0x2, RZ ;  /* 0x000000026c007824 */ /* 0x040fe200078e00ff */
[----:B------:R-:W-:Y:S02]  /*4660*/  UMOV UR49, 0x400 ;  /* 0x0000040000317882 */ /* 0x000fe40000000000 */
[----:B------:R-:W1:Y:S01]  /*4670*/  LDC R99, c[0x0][0x370] ;  /* 0x0000dc00ff637b82 */ /* 0x000e620000000800 */
[----:B------:R-:W-:Y:S01]  /*4680*/  ULEA UR49, UR37, UR49, 0x18 ;  /* 0x0000003125317291 */ /* 0x000fe2000f8ec0ff */
[----:B------:R-:W-:Y:S01]  /*4690*/  LOP3.LUT R5, R7, 0x180, RZ, 0xc0, !PT ;  /* 0x0000018007057812 */ /* 0x000fe200078ec0ff */
[----:B------:R-:W-:Y:S01]  /*46a0*/  IMAD.U32 R46, R108, 0x10000, RZ ;  /* 0x000100006c2e7824 */ /* 0x000fe200078e00ff */
[----:B------:R-:W-:Y:S01]  /*46b0*/  LOP3.LUT R100, R100, 0xc00, RZ, 0xc0, !PT ;  /* 0x00000c0064647812 */ /* 0x000fe200078ec0ff */
[----:B------:R-:W-:Y:S01]  /*46c0*/  UIADD3 UR4, UPT, UPT, UR49, 0x2200, URZ ;  /* 0x0000220031047890 */ /* 0x000fe2000fffe0ff */
[----:B------:R-:W-:Y:S01]  /*46d0*/  LOP3.LUT R0, R5, 0x20, R0, 0xf8, !PT ;  /* 0x0000002005007812 */ /* 0x000fe200078ef800 */
[----:B------:R-:W-:Y:S01]  /*46e0*/  IMAD.SHL.U32 R5, R108, 0x8, RZ ;  /* 0x000000086c057824 */ /* 0x000fe200078e00ff */
[----:B------:R-:W2:Y:S01]  /*46f0*/  LDC R42, c[0x0][0xb0c] ;  /* 0x0002c300ff2a7b82 */ /* 0x000ea20000000800 */
[----:B------:R-:W-:Y:S01]  /*4700*/  LOP3.LUT R100, R100, 0x40, R7, 0xf8, !PT ;  /* 0x0000004064647812 */ /* 0x000fe200078ef807 */
[----:B------:R-:W-:Y:S01]  /*4710*/  IMAD.MOV.U32 R44, RZ, RZ, RZ ;  /* 0x000000ffff2c7224 */ /* 0x000fe200078e00ff */
[----:B------:R-:W-:Y:S01]  /*4720*/  LOP3.LUT R46, R46, 0x600000, RZ, 0xc0, !PT ;  /* 0x006000002e2e7812 */ /* 0x000fe200078ec0ff */
[----:B------:R-:W-:Y:S01]  /*4730*/  IMAD.MOV.U32 R112, RZ, RZ, RZ ;  /* 0x000000ffff707224 */ /* 0x000fe200078e00ff */
[----:B------:R-:W-:-:S02]  /*4740*/  LOP3.LUT R108, R108, 0x2, RZ, 0xc0, !PT ;  /* 0x000000026c6c7812 */ /* 0x000fc400078ec0ff */
[----:B------:R-:W-:Y:S02]  /*4750*/  CS2R R104, SRZ ;  /* 0x0000000000687805 */ /* 0x000fe4000001ff00 */
[----:B------:R-:W-:Y:S01]  /*4760*/  LOP3.LUT R5, R0, 0x30, R5, 0x78, !PT ;  /* 0x0000003000057812 */ /* 0x000fe200078e7805 */
[----:B------:R-:W4:Y:S01]  /*4770*/  LDC R97, c[0x0][0xb20] ;  /* 0x0002c800ff617b82 */ /* 0x000f220000000800 */
[----:B------:R-:W3:Y:S01]  /*4780*/  LDS R3, [UR49+0x120] ;  /* 0x00012031ff037984 */ /* 0x000ee20008000800 */
[----:B------:R-:W-:Y:S01]  /*4790*/  LOP3.LUT R100, R100, 0x200, R7, 0xf8, !PT ;  /* 0x0000020064647812 */ /* 0x000fe200078ef807 */
[----:B------:R-:W-:Y:S01]  /*47a0*/  IMAD.MOV R102, RZ, RZ, -R108 ;  /* 0x000000ffff667224 */ /* 0x000fe200078e0a6c */
[----:B------:R-:W1:Y:S01]  /*47b0*/  LDCU.64 UR52, c[0x0][0x348] ;  /* 0x00006900ff3477ac */ /* 0x000e620008000a00 */
[----:B------:R-:W-:Y:S01]  /*47c0*/  IMAD.U32 R109, RZ, RZ, UR4 ;  /* 0x00000004ff6d7e24 */ /* 0x000fe2000f8e00ff */
[----:B------:R-:W-:Y:S02]  /*47d0*/  LOP3.LUT R100, R100, R5, RZ, 0xfc, !PT ;  /* 0x0000000564647212 */ /* 0x000fe400078efcff */
[----:B------:R-:W1:Y:S01]  /*47e0*/  LDC R41, c[0x0][0xb30] ;  /* 0x0002cc00ff297b82 */ /* 0x000e620000000800 */
[----:B------:R-:W1:Y:S01]  /*47f0*/  LDCU.64 UR38, c[0x0][0x888] ;  /* 0x00011100ff2677ac */ /* 0x000e620008000a00 */
[----:B------:R-:W1:Y:S06]  /*4800*/  LDCU.64 UR44, c[0x0][0x890] ;  /* 0x00011200ff2c77ac */ /* 0x000e6c0008000a00 */
[----:B------:R-:W1:Y:S01]  /*4810*/  LDC.64 R92, c[0x0][0xb10] ;  /* 0x0002c400ff5c7b82 */ /* 0x000e620000000a00 */
[----:B------:R-:W-:-:S07]  /*4820*/  UIADD3 UR48, UPT, UPT, UR49, 0x200, URZ ;  /* 0x0000020031307890 */ /* 0x000fce000fffe0ff */
[----:B------:R-:W1:Y:S08]  /*4830*/  LDC.64 R38, c[0x0][0xb18] ;  /* 0x0002c600ff267b82 */ /* 0x000e700000000a00 */
[----:B------:R-:W1:Y:S08]  /*4840*/  LDC.64 R36, c[0x0][0xb28] ;  /* 0x0002ca00ff247b82 */ /* 0x000e700000000a00 */
[----:B------:R-:W1:Y:S01]  /*4850*/  LDC.64 R90, c[0x0][0x8b0] ;  /* 0x00022c00ff5a7b82 */ /* 0x000e620000000a00 */
[----:B---3--:R-:W-:-:S07]  /*4860*/  IMAD.IADD R46, R3, 0x1, R46 ;  /* 0x00000001032e7824 */ /* 0x008fce00078e022e */
[----:B------:R-:W3:Y:S08]  /*4870*/  LDC.64 R88, c[0x0][0x8a8] ;  /* 0x00022a00ff587b82 */ /* 0x000ef00000000a00 */
[----:B--2-4-:R-:W1:Y:S02]  /*4880*/  LDC R98, c[0x0][0x374] ;  /* 0x0000dd00ff627b82 */ /* 0x014e640000000800 */
.L_x_104:
[----:B------:R-:W-:Y:S02]  /*4890*/  LEA R0, R112, UR49, 0x3 ;  /* 0x0000003170007c11 */ /* 0x000fe4000f8e18ff */
[----:B------:R-:W-:Y:S02]  /*48a0*/  SHF.L.U32 R3, R106, 0x1f, RZ ;  /* 0x0000001f6a037819 */ /* 0x000fe400000006ff */
[----:B------:R-:W-:Y:S02]  /*48b0*/  LEA R16, R112, UR49, 0x4 ;  /* 0x0000003170107c11 */ /* 0x000fe4000f8e20ff */
[----:B------:R-:W2:Y:S02]  /*48c0*/  SYNCS.PHASECHK.TRANS64.TRYWAIT P0, [R0+URZ+0x70], R3 ;  /* 0x00007003000075a7 */ /* 0x000ea400080011ff */
[----:B-12---:R-:W-:Y:S05]  /*48d0*/  @!P0 BRA `(.L_x_79) ;  /* 0x0000003000088947 */ /* 0x006fea0003800000 */
.L_x_140:
[----:B------:R-:W4:Y:S01]  /*48e0*/  LDC.64 R12, c[0x0][0xb10] ;  /* 0x0002c400ff0c7b82 */ /* 0x000f220000000a00 */
[----:B------:R-:W3:Y:S01]  /*48f0*/  LDS.128 R16, [R16+0x100] ;  /* 0x0001000010107984 */ /* 0x000ee20000000c00 */
[----:B-1----:R-:W-:Y:S01]  /*4900*/  ISETP.NE.AND P1, PT, R41, 0x1, PT ;  /* 0x000000012900780c */ /* 0x002fe20003f25270 */
[----:B--2---:R-:W-:Y:S01]  /*4910*/  VIADD R0, R0, 0x80 ;  /* 0x0000008000007836 */ /* 0x004fe20000000000 */
[----:B------:R-:W-:Y:S04]  /*4920*/  ISETP.GE.AND P0, PT, R40, 0x1, PT ;  /* 0x000000012800780c */ /* 0x000fe80003f06270 */
[----:B------:R-:W1:Y:S01]  /*4930*/  LDC.64 R10, c[0x0][0xb18] ;  /* 0x0002c600ff0a7b82 */ /* 0x000e620000000a00 */
[----:B------:R-:W-:Y:S01]  /*4940*/  PRMT R0, RZ, 0x654, R0 ;  /* 0x00000654ff007816 */ /* 0x000fe20000000000 */
[----:B------:R-:W-:Y:S01]  /*4950*/  @!PT LDS RZ, [RZ] ;  /* 0x00000000fffff984 */ /* 0x000fe20000000800 */
[----:B------:R-:W-:Y:S01]  /*4960*/  @!PT LDS RZ, [RZ] ;  /* 0x00000000fffff984 */ /* 0x000fe20000000800 */
[----:B------:R-:W-:Y:S01]  /*4970*/  @!PT LDS RZ, [RZ] ;  /* 0x00000000fffff984 */ /* 0x000fe20000000800 */
[----:B------:R-:W-:Y:S01]  /*4980*/  @!PT LDS RZ, [RZ] ;  /* 0x00000000fffff984 */ /* 0x000fe20000000800 */
[----:B------:R2:W-:Y:S06]  /*4990*/  MEMBAR.ALL.CTA ;  /* 0x0000000000007992 */ /* 0x0005ec0000008000 */
[----:B--2---:R-:W2:Y:S01]  /*49a0*/  FENCE.VIEW.ASYNC.S ;  /* 0x00000000000073c6 */ /* 0x004ea20000000000 */
[----:B------:R-:W1:Y:S08]  /*49b0*/  @!P1 LDC R14, c[0x0][0xb20] ;  /* 0x0002c800ff0e9b82 */ /* 0x000e700000000800 */
[----:B------:R-:W1:Y:S01]  /*49c0*/  @!P1 LDC R9, c[0x0][0xb0c] ;  /* 0x0002c300ff099b82 */ /* 0x000e620000000800 */
[----:B--2---:R2:W-:Y:S01]  /*49d0*/  SYNCS.ARRIVE.TRANS64.RED.A1T0 RZ, [R0+URZ], RZ ;  /* 0x000000ff00ff79a7 */ /* 0x0045e200081004ff */
[----:B---3--:R-:W-:Y:S04]  /*49e0*/  LOP3.LUT P4, RZ, R18, 0x1, RZ, 0xc0, !PT ;  /* 0x0000000112ff7812 */ /* 0x008fe8000788c0ff */
[----:B------:R-:W-:Y:S09]  /*49f0*/  P2R R111, PR, RZ, 0x10 ;  /* 0x00000010ff6f7803 */ /* 0x000ff20000000000 */
[----:B------:R-:W-:Y:S02]  /*4a00*/  @P4 MOV R45, R16 ;  /* 0x00000010002d4202 */ /* 0x000fe40000000f00 */
[----:B------:R-:W-:Y:S01]  /*4a10*/  @P4 LOP3.LUT R43, R17, 0xffff, RZ, 0xc0, !PT ;  /* 0x0000ffff112b4812 */ /* 0x000fe200078ec0ff */
[----:B--2-4-:R-:W-:Y:S06]  /*4a20*/  @!P0 BRA `(.L_x_80) ;  /* 0x0000000000a48947 */ /* 0x014fec0003800000 */
[----:B------:R-:W-:Y:S01]  /*4a30*/  IMAD.HI.U32 R24, R98, R39, RZ ;  /* 0x0000002762187227 */ /* 0x000fe200078e00ff */
[----:B------:R-:W-:Y:S02]  /*4a40*/  ISETP.NE.AND P0, PT, R38, 0x1, PT ;  /* 0x000000012600780c */ /* 0x000fe40003f05270 */
[----:B------:R-:W-:Y:S01]  /*4a50*/  ISETP.NE.AND P2, PT, R40, 0x1, PT ;  /* 0x000000012800780c */ /* 0x000fe20003f45270 */
[-C--:B------:R-:W-:Y:S01]  /*4a60*/  IMAD.HI.U32 R22, R99, R92.reuse, RZ ;  /* 0x0000005c63167227 */ /* 0x080fe200078e00ff */
[----:B------:R-:W-:Y:S02]  /*4a70*/  SHF.R.U32.HI R23, RZ, R97, R24 ;  /* 0x00000061ff177219 */ /* 0x000fe40000011618 */
[----:B------:R-:W-:Y:S01]  /*4a80*/  ISETP.NE.AND P3, PT, R42, 0x1, PT ;  /* 0x000000012a00780c */ /* 0x000fe20003f65270 */
[----:B------:R-:W-:Y:S01]  /*4a90*/  IMAD.HI.U32 R28, R43, R39, RZ ;  /* 0x000000272b1c7227 */ /* 0x000fe200078e00ff */
[----:B------:R-:W-:Y:S02]  /*4aa0*/  SHF.R.U32.HI R22, RZ, R93, R22 ;  /* 0x0000005dff167219 */ /* 0x000fe40000011616 */
[----:B------:R-:W-:Y:S01]  /*4ab0*/  SEL R3, R98, R23, !P0 ;  /* 0x0000001762037207 */ /* 0x000fe20004000000 */
[----:B------:R-:W-:Y:S01]  /*4ac0*/  IMAD.HI.U32 R26, R45, R92, RZ ;  /* 0x0000005c2d1a7227 */ /* 0x000fe200078e00ff */
[----:B------:R-:W-:Y:S03]  /*4ad0*/  SEL R7, R99, R22, !P3 ;  /* 0x0000001663077207 */ /* 0x000fe60005800000 */
[-C--:B------:R-:W-:Y:S01]  /*4ae0*/  IMAD.HI.U32 R22, R3, R36.reuse, RZ ;  /* 0x0000002403167227 */ /* 0x080fe200078e00ff */
[----:B------:R-:W-:Y:S03]  /*4af0*/  SHF.R.U32.HI R26, RZ, R93, R26 ;  /* 0x0000005dff1a7219 */ /* 0x000fe6000001161a */
[----:B------:R-:W-:Y:S01]  /*4b00*/  IMAD.HI.U32 R24, R7, R36, RZ ;  /* 0x0000002407187227 */ /* 0x000fe200078e00ff */
[----:B------:R-:W-:Y:S02]  /*4b10*/  @P2 SHF.R.U32.HI R3, RZ, R37, R22 ;  /* 0x00000025ff032219 */ /* 0x000fe40000011616 */
[----:B------:R-:W-:Y:S02]  /*4b20*/  SHF.R.U32.HI R22, RZ, R97, R28 ;  /* 0x00000061ff167219 */ /* 0x000fe4000001161c */
[----:B------:R-:W-:Y:S01]  /*4b30*/  @P2 SHF.R.U32.HI R7, RZ, R37, R24 ;  /* 0x00000025ff072219 */ /* 0x000fe20000011618 */
[C---:B------:R-:W-:Y:S01]  /*4b40*/  IMAD R2, R40.reuse, R3, RZ ;  /* 0x0000000328027224 */ /* 0x040fe200078e02ff */
[----:B------:R-:W-:Y:S02]  /*4b50*/  SEL R5, R43, R22, !P0 ;  /* 0x000000162b057207 */ /* 0x000fe40004000000 */
[----:B------:R-:W-:Y:S01]  /*4b60*/  SEL R3, R45, R26, !P3 ;  /* 0x0000001a2d037207 */ /* 0x000fe20005800000 */
[----:B------:R-:W-:Y:S01]  /*4b70*/  IMAD R4, R40, R7, RZ ;  /* 0x0000000728047224 */ /* 0x000fe200078e02ff */
[C---:B------:R-:W-:Y:S01]  /*4b80*/  ISETP.GE.AND P0, PT, R5.reuse, R2, PT ;  /* 0x000000020500720c */ /* 0x040fe20003f06270 */
[----:B------:R-:W-:Y:S03]  /*4b90*/  IMAD.HI.U32 R6, R5, R36, RZ ;  /* 0x0000002405067227 */ /* 0x000fe600078e00ff */
[----:B------:R-:W-:Y:S01]  /*4ba0*/  ISETP.GE.OR P0, PT, R3, R4, P0 ;  /* 0x000000040300720c */ /* 0x000fe20000706670 */
[----:B------:R-:W-:Y:S01]  /*4bb0*/  IMAD.MOV R4, RZ, RZ, -R3 ;  /* 0x000000ffff047224 */ /* 0x000fe200078e0a03 */
[-C--:B------:R-:W-:Y:S03]  /*4bc0*/  SHF.R.U32.HI R6, RZ, R37.reuse, R6 ;  /* 0x00000025ff067219 */ /* 0x080fe60000011606 */
[----:B------:R-:W-:Y:S01]  /*4bd0*/  IMAD R45, R42, R4, R45 ;  /* 0x000000042a2d7224 */ /* 0x000fe200078e022d */
[----:B------:R-:W-:Y:S05]  /*4be0*/  SEL R15, R5, R6, !P2 ;  /* 0x00000006050f7207 */ /* 0x000fea0005000000 */
[----:B------:R-:W-:Y:S02]  /*4bf0*/  IMAD.MOV R6, RZ, RZ, -R15 ;  /* 0x000000ffff067224 */ /* 0x000fe400078e0a0f */
[C---:B------:R-:W-:Y:S04]  /*4c00*/  @!P0 IMAD.HI.U32 R2, R3.reuse, R36, RZ ;  /* 0x0000002403028227 */ /* 0x040fe800078e00ff */
[----:B------:R-:W-:Y:S01]  /*4c10*/  IMAD R6, R40, R6, R5 ;  /* 0x0000000628067224 */ /* 0x000fe200078e0205 */
[----:B------:R-:W-:Y:S04]  /*4c20*/  @!P0 SHF.R.U32.HI R2, RZ, R37, R2 ;  /* 0x00000025ff028219 */ /* 0x000fe80000011602 */
[----:B------:R-:W-:Y:S02]  /*4c30*/  @!P0 SEL R0, R3, R2, !P2 ;  /* 0x0000000203008207 */ /* 0x000fe40005000000 */
[----:B------:R-:W-:Y:S02]  /*4c40*/  IADD3 R2, PT, PT, -R5, RZ, RZ ;  /* 0x000000ff05027210 */ /* 0x000fe40007ffe1ff */
[----:B------:R-:W-:Y:S01]  /*4c50*/  @!P0 IADD3 R8, PT, PT, R15, -R0, RZ ;  /* 0x800000000f088210 */ /* 0x000fe20007ffe0ff */
[----:B------:R-:W-:Y:S02]  /*4c60*/  @!P0 IMAD R0, R7, R6, R0 ;  /* 0x0000000607008224 */ /* 0x000fe400078e0200 */
[----:B------:R-:W-:Y:S02]  /*4c70*/  IMAD R43, R38, R2, R43 ;  /* 0x00000002262b7224 */ /* 0x000fe400078e022b */
[----:B------:R-:W-:Y:S02]  /*4c80*/  @!P0 IMAD R5, R8, R40, R3 ;  /* 0x0000002808058224 */ /* 0x000fe400078e0203 */
[----:B------:R-:W-:Y:S04]  /*4c90*/  @!P0 IMAD.MOV.U32 R3, RZ, RZ, R0 ;  /* 0x000000ffff038224 */ /* 0x000fe800078e0000 */
[----:B------:R-:W-:Y:S02]  /*4ca0*/  IMAD R45, R3, R42, R45 ;  /* 0x0000002a032d7224 */ /* 0x000fe400078e022d */
[----:B------:R-:W-:Y:S07]  /*4cb0*/  IMAD R43, R5, R38, R43 ;  /* 0x00000026052b7224 */ /* 0x000fee00078e022b */
.L_x_80:
[----:B-1----:R-:W-:Y:S01]  /*4cc0*/  @!P1 ISETP.NE.AND P0, PT, R10, 0x1, PT ;  /* 0x000000010a00980c */ /* 0x002fe20003f05270 */
[----:B------:R-:W-:Y:S01]  /*4cd0*/  @!P1 IMAD.HI.U32 R0, R45, R12, RZ ;  /* 0x0000000c2d009227 */ /* 0x000fe200078e00ff */
[----:B------:R-:W-:Y:S01]  /*4ce0*/  @!P1 ISETP.NE.AND P2, PT, R9, 0x1, PT ;  /* 0x000000010900980c */ /* 0x000fe20003f45270 */
[----:B------:R-:W-:Y:S01]  /*4cf0*/  ULOP3.LUT UP0, URZ, UR48, 0x1b0, URZ, 0xc0, !UPT ;  /* 0x000001b030ff7892 */ /* 0x000fe2000f80c0ff */
[----:B------:R-:W-:Y:S01]  /*4d00*/  R2UR UR42, R21 ;  /* 0x00000000152a72ca */ /* 0x000fe200000e0000 */
[----:B------:R-:W-:Y:S01]  /*4d10*/  @!P1 IMAD.HI.U32 R3, R43, R11, RZ ;  /* 0x0000000b2b039227 */ /* 0x000fe200078e00ff */
[----:B------:R-:W-:Y:S02]  /*4d20*/  @!P1 SHF.R.U32.HI R0, RZ, R13, R0 ;  /* 0x0000000dff009219 */ /* 0x000fe40000011600 */
[----:B------:R-:W-:Y:S01]  /*4d30*/  R2UR UR41, R20 ;  /* 0x00000000142972ca */ /* 0x000fe200000e0000 */
[----:B------:R-:W-:Y:S01]  /*4d40*/  VIADD R112, R112, 0x1 ;  /* 0x0000000170707836 */ /* 0x000fe20000000000 */
[----:B------:R-:W-:Y:S02]  /*4d50*/  @!P1 SHF.R.U32.HI R2, RZ, R14, R3 ;  /* 0x0000000eff029219 */ /* 0x000fe40000011603 */
[----:B------:R-:W-:Y:S02]  /*4d60*/  @!P1 SEL R3, R45, R0, !P2 ;  /* 0x000000002d039207 */ /* 0x000fe40005000000 */
[----:B------:R-:W-:Y:S02]  /*4d70*/  @!P1 SEL R2, R43, R2, !P0 ;  /* 0x000000022b029207 */ /* 0x000fe40004000000 */
[----:B------:R-:W-:Y:S01]  /*4d80*/  @P4 SHF.R.U32.HI R103, RZ, 0x10, R17 ;  /* 0x00000010ff674819 */ /* 0x000fe20000011611 */
[----:B------:R-:W-:Y:S02]  /*4d90*/  USHF.L.U32 UR42, UR42, 0x6, URZ ;  /* 0x000000062a2a7899 */ /* 0x000fe400080006ff */
[----:B------:R-:W-:Y:S02]  /*4da0*/  @!P1 IMAD.IADD R0, R2, 0x1, -R3 ;  /* 0x0000000102009824 */ /* 0x000fe400078e0a03 */
[----:B------:R-:W-:Y:S01]  /*4db0*/  @!P1 IMAD.IADD R2, R3, 0x1, -R2 ;  /* 0x0000000103029824 */ /* 0x000fe200078e0a02 */
[----:B------:R-:W-:Y:S01]  /*4dc0*/  USHF.L.U32 UR41, UR41, 0x7, URZ ;  /* 0x0000000729297899 */ /* 0x000fe200080006ff */
[----:B------:R-:W-:Y:S02]  /*4dd0*/  @!P1 IMAD R45, R0, R9, R45 ;  /* 0x00000009002d9224 */ /* 0x000fe400078e022d */
[----:B------:R-:W-:Y:S01]  /*4de0*/  @!P1 IMAD R43, R2, R10, R43 ;  /* 0x0000000a022b9224 */ /* 0x000fe200078e022b */
[----:B------:R-:W-:Y:S08]  /*4df0*/  BRA.U !UP0, `(.L_x_81) ;  /* 0x0000000108407547 */ /* 0x000ff0000b800000 */
[----:B------:R-:W1:Y:S01]  /*4e00*/  LDCU.64 UR8, c[0x4][0x80] ;  /* 0x01001000ff0877ac */ /* 0x000e620008000a00 */
[----:B------:R-:W-:Y:S01]  /*4e10*/  MOV R3, 0x0 ;  /* 0x0000000000037802 */ /* 0x000fe20000000f00 */
[----:B------:R-:W-:Y:S02]  /*4e20*/  HFMA2 R12, -RZ, RZ, 0, 5.9604644775390625e-08 ;  /* 0x00000001ff0c7431 */ /* 0x000fe400000001ff */
[----:B------:R-:W-:Y:S02]  /*4e30*/  IMAD.MOV.U32 R8, RZ, RZ, 0x70 ;  /* 0x00000070ff087424 */ /* 0x000fe400078e00ff */
[----:B------:R-:W-:Y:S01]  /*4e40*/  IMAD.MOV.U32 R13, RZ, RZ, RZ ;  /* 0x000000ffff0d7224 */ /* 0x000fe200078e00ff */
[----:B------:R-:W2:Y:S01]  /*4e50*/  LDCU.64 UR6, c[0x4][0x88] ;  /* 0x01001100ff0677ac */ /* 0x000ea20008000a00 */
[----:B------:R-:W3:Y:S01]  /*4e60*/  LDC.64 R2, c[0x4][R3] ;  /* 0x0100000003027b82 */ /* 0x000ee20000000a00 */
[----:B------:R-:W4:Y:S01]  /*4e70*/  LDCU.64 UR4, c[0x4][0x8] ;  /* 0x01000100ff0477ac */ /* 0x000f220008000a00 */
[----:B-1----:R-:W-:Y:S01]  /*4e80*/  MOV R5, UR9 ;  /* 0x0000000900057c02 */ /* 0x002fe20008000f00 */
[----:B------:R-:W-:Y:S01]  /*4e90*/  IMAD.U32 R4, RZ, RZ, UR8 ;  /* 0x00000008ff047e24 */ /* 0x000fe2000f8e00ff */
[----:B--2---:R-:W-:Y:S01]  /*4ea0*/  MOV R7, UR7 ;  /* 0x0000000700077c02 */ /* 0x004fe20008000f00 */
[----:B------:R-:W-:Y:S01]  /*4eb0*/  IMAD.U32 R6, RZ, RZ, UR6 ;  /* 0x00000006ff067e24 */ /* 0x000fe2000f8e00ff */
[----:B----4-:R-:W-:Y:S01]  /*4ec0*/  MOV R11, UR5 ;  /* 0x00000005000b7c02 */ /* 0x010fe20008000f00 */
[----:B------:R-:W-:Y:S02]  /*4ed0*/  IMAD.U32 R10, RZ, RZ, UR4 ;  /* 0x00000004ff0a7e24 */ /* 0x000fe4000f8e00ff */
[----:B------:R-:W-:Y:S07]  /*4ee0*/  LEPC R20, `(.L_x_81) ;  /* 0x000000001014794e */ /* 0x000fee0000000000 */
[----:B---3-5:R-:W-:Y:S05]  /*4ef0*/  CALL.ABS.NOINC R2 ;  /* 0x0000000002007343 */ /* 0x028fea0003c00000 */
.L_x_81:
[----:B------:R-:W-:Y:S01]  /*4f00*/  LOP3.LUT P0, RZ, R109, 0x1b0, RZ, 0xc0, !PT ;  /* 0x000001b06dff7812 */ /* 0x000fe2000780c0ff */
[----:B------:R-:W-:Y:S11]  /*4f10*/  BSSY.RECONVERGENT B6, `(.L_x_82) ;  /* 0x0000013000067945 */ /* 0x000ff60003800200 */
[----:B------:R-:W-:Y:S01]  /*4f20*/  @!UPT UIADD3 URZ, UPT, UPT, URZ, URZ, URZ ;  /* 0x000000fffffff290 */ /* 0x000fe2000fffe0ff */
[----:B------:R-:W-:Y:S05]  /*4f30*/  @!P0 BRA `(.L_x_83) ;  /* 0x0000000000408947 */ /* 0x000fea0003800000 */
        /* <DEDUP_REMOVED lines=16> */
.L_x_83:
[----:B------:R-:W-:Y:S05]  /*5040*/  BSYNC.RECONVERGENT B6 ;  /* 0x0000000000067941 */ /* 0x000fea0003800200 */
.L_x_82:
[----:B------:R-:W-:Y:S01]  /*5050*/  ISETP.NE.U32.AND P4, PT, R90, RZ, PT ;  /* 0x000000ff5a00720c */ /* 0x000fe20003f85070 */
[----:B------:R-:W-:Y:S01]  /*5060*/  UISETP.NE.AND UP2, UPT, UR50, URZ, UPT ;  /* 0x000000ff3200728c */ /* 0x000fe2000bf45270 */
[----:B------:R-:W-:Y:S01]  /*5070*/  ISETP.NE.U32.AND P2, PT, RZ, UR38, PT ;  /* 0x00000026ff007c0c */ /* 0x000fe2000bf45070 */
[----:B------:R-:W-:Y:S01]  /*5080*/  UISETP.NE.U32.AND UP1, UPT, UR44, URZ, UPT ;  /* 0x000000ff2c00728c */ /* 0x000fe2000bf25070 */
[----:B------:R-:W-:Y:S01]  /*5090*/  ISETP.NE.AND.EX P4, PT, R91, RZ, PT, P4 ;  /* 0x000000ff5b00720c */ /* 0x000fe20003f85340 */
[----:B------:R-:W-:Y:S01]  /*50a0*/  UPLOP3.LUT UP0, UPT, UPT, UPT, UPT, 0x40, 0x4 ;  /* 0x000000000004789c */ /* 0x000fe20003f0e870 */
[----:B------:R-:W-:Y:S01]  /*50b0*/  ISETP.NE.AND.EX P2, PT, RZ, UR39, PT, P2 ;  /* 0x00000027ff007c0c */ /* 0x000fe2000bf45320 */
[----:B------:R-:W-:Y:S01]  /*50c0*/  UISETP.NE.AND.EX UP1, UPT, UR45, URZ, UPT, UP1 ;  /* 0x000000ff2d00728c */ /* 0x000fe2000bf25310 */
[----:B------:R-:W-:Y:S04]  /*50d0*/  PLOP3.LUT P1, PT, PT, PT, UP2, 0x80, 0x8 ;  /* 0x000000000008781c */ /* 0x000fe80003f2f028 */
[----:B------:R-:W-:Y:S06]  /*50e0*/  @UP2 UPLOP3.LUT UP0, UPT, UPT, UPT, UP1, 0x80, 0x8 ;  /* 0x000000000008289c */ /* 0x000fec0003f0f010 */
[----:B------:R-:W-:Y:S01]  /*50f0*/  PLOP3.LUT P0, PT, PT, PT, UP0, 0x80, 0x8 ;  /* 0x000000000008781c */ /* 0x000fe20003f0f008 */
[----:B------:R-:W-:Y:S01]  /*5100*/  @!UPT UIADD3 URZ, UPT, UPT, URZ, URZ, URZ ;  /* 0x000000fffffff290 */ /* 0x000fe2000fffe0ff */
[----:B------:R-:W-:Y:S11]  /*5110*/  BRA.U !UP1, `(.L_x_84) ;  /* 0x0000000109387547 */ /* 0x000ff6000b800000 */
[----:B------:R-:W-:Y:S01]  /*5120*/  UISETP.NE.U32.AND UP0, UPT, UR38, URZ, UPT ;  /* 0x000000ff2600728c */ /* 0x000fe2000bf05070 */
[----:B------:R-:W-:Y:S02]  /*5130*/  HFMA2 R0, -RZ, RZ, 0, 5.9604644775390625e-08 ;  /* 0x00000001ff007431 */ /* 0x000fe400000001ff */
[----:B------:R-:W-:Y:S01]  /*5140*/  IMAD.MOV.U32 R95, RZ, RZ, 0x1 ;  /* 0x00000001ff5f7424 */ /* 0x000fe200078e00ff */
[----:B------:R-:W-:Y:S06]  /*5150*/  UISETP.NE.AND.EX UP0, UPT, UR39, URZ, UPT, UP0 ;  /* 0x000000ff2700728c */ /* 0x000fec000bf05300 */
[----:B------:R-:W-:Y:S05]  /*5160*/  PLOP3.LUT P3, PT, PT, PT, UP0, 0x80, 0x8 ;  /* 0x000000000008781c */ /* 0x000fea0003f6f008 */
[----:B------:R-:W1:Y:S01]  /*5170*/  @UP0 LDCU.64 UR6, c[0x0][0x888] ;  /* 0x00011100ff0607ac */ /* 0x000e620008000a00 */
[----:B------:R-:W-:Y:S07]  /*5180*/  @UP0 UIMAD UR4, UR36, UR44, URZ ;  /* 0x0000002c240402a4 */ /* 0x000fee000f8e02ff */
[----:B------:R-:W-:Y:S01]  /*5190*/  @!P3 PRMT R95, R0, 0x7610, R95 ;  /* 0x00007610005fb816 */ /* 0x000fe2000000005f */
[----:B-1----:R-:W-:Y:S03]  /*51a0*/  @UP0 UIMAD.WIDE UR6, UR4, 0x4, UR6 ;  /* 0x00000004040608a5 */ /* 0x002fe6000f8e0206 */
[----:B------:R-:W1:Y:S03]  /*51b0*/  @!UP0 LDCU UR4, c[0x0][0x880] ;  /* 0x00011000ff0487ac */ /* 0x000e660008000800 */
[----:B------:R-:W-:Y:S01]  /*51c0*/  IMAD.U32 R2, RZ, RZ, UR6 ;  /* 0x00000006ff027e24 */ /* 0x000fe2000f8e00ff */
[----:B------:R-:W-:Y:S05]  /*51d0*/  MOV R3, UR7 ;  /* 0x0000000700037c02 */ /* 0x000fea0008000f00 */
[----:B-----5:R2:W5:Y:S02]  /*51e0*/  @P3 LDG.E R49, desc[UR46][R2.64] ;  /* 0x0000002e02313981 */ /* 0x020564000c1e1900 */
[----:B-12---:R-:W-:Y:S02]  /*51f0*/  @!P3 IMAD.U32 R49, RZ, RZ, UR4 ;  /* 0x00000004ff31be24 */ /* 0x006fe4000f8e00ff */
.L_x_84:
[----:B------:R-:W-:Y:S05]  /*5200*/  @!P4 BRA `(.L_x_85) ;  /* 0x000000000020c947 */ /* 0x000fea0003800000 */
[----:B------:R-:W-:Y:S04]  /*5210*/  ISETP.NE.U32.AND P3, PT, R88, RZ, PT ;  /* 0x000000ff5800720c */ /* 0x000fe80003f65070 */
[----:B------:R-:W-:Y:S11]  /*5220*/  ISETP.NE.AND.EX P3, PT, R89, RZ, PT, P3 ;  /* 0x000000ff5900720c */ /* 0x000ff60003f65330 */
[----:B------:R-:W-:Y:S02]  /*5230*/  @!UPT UIADD3 URZ, UPT, UPT, URZ, URZ, URZ ;  /* 0x000000fffffff290 */ /* 0x000fe4000fffe0ff */
[----:B------:R-:W1:Y:S01]  /*5240*/  @P3 LDC.64 R2, c[0x0][0x8a8] ;  /* 0x00022a00ff023b82 */ /* 0x000e620000000a00 */
[----:B------:R-:W-:Y:S04]  /*5250*/  @P3 IMAD R0, R90, UR36, RZ ;  /* 0x000000245a003c24 */ /* 0x000fe8000f8e02ff */
[----:B-1----:R-:W-:Y:S05]  /*5260*/  @P3 IMAD.WIDE R2, R0, 0x4, R2 ;  /* 0x0000000400023825 */ /* 0x002fea00078e0202 */
[----:B-----5:R1:W5:Y:S02]  /*5270*/  @P3 LDG.E R47, desc[UR46][R2.64] ;  /* 0x0000002e022f3981 */ /* 0x020364000c1e1900 */
[----:B-1----:R-:W2:Y:S02]  /*5280*/  @!P3 LDC R47, c[0x0][0x8a0] ;  /* 0x00022800ff2fbb82 */ /* 0x002ea40000000800 */
.L_x_85:
[----:B-----5:R-:W-:Y:S01]  /*5290*/  FSETP.NEU.AND P4, PT, R49, RZ, PT ;  /* 0x000000ff3100720b */ /* 0x020fe20003f8d000 */
[----:B------:R-:W-:Y:S01]  /*52a0*/  BSSY B1, `(.L_x_86) ;  /* 0x0000042000017945 */ /* 0x000fe20003800000 */
[----:B------:R-:W-:Y:S01]  /*52b0*/  SEL R7, RZ, 0xffffffff, P2 ;  /* 0xffffffffff077807 */ /* 0x000fe20001000000 */
[----:B------:R-:W-:Y:S01]  /*52c0*/  IMAD.MOV.U32 R115, RZ, RZ, 0x1 ;  /* 0x00000001ff737424 */ /* 0x000fe200078e00ff */
[----:B------:R-:W-:Y:S02]  /*52d0*/  LOP3.LUT P3, RZ, R95, 0xff, RZ, 0xc0, !PT ;  /* 0x000000ff5fff7812 */ /* 0x000fe4000786c0ff */
[----:B------:R-:W-:Y:S02]  /*52e0*/  CS2R R86, SRZ ;  /* 0x0000000000567805 */ /* 0x000fe4000001ff00 */
[----:B------:R-:W-:Y:S02]  /*52f0*/  @P1 SEL R4, RZ, 0xffffffff, P4 ;  /* 0xffffffffff041807 */ /* 0x000fe40002000000 */
[----:B------:R-:W-:Y:S02]  /*5300*/  CS2R R84, SRZ ;  /* 0x0000000000547805 */ /* 0x000fe4000001ff00 */
[----:B------:R-:W-:Y:S02]  /*5310*/  LEA R0, R105, UR49, 0x3 ;  /* 0x0000003169007c11 */ /* 0x000fe4000f8e18ff */
[----:B------:R-:W-:Y:S02]  /*5320*/  CS2R R82, SRZ ;  /* 0x0000000000527805 */ /* 0x000fe4000001ff00 */
[----:B------:R-:W-:Y:S02]  /*5330*/  @P0 SEL R4, R7, R4, !P3 ;  /* 0x0000000407040207 */ /* 0x000fe40005800000 */
[----:B------:R-:W-:Y:S02]  /*5340*/  CS2R R80, SRZ ;  /* 0x0000000000507805 */ /* 0x000fe4000001ff00 */
[----:B------:R-:W-:Y:S02]  /*5350*/  LEA R113, R44, UR49, 0x3 ;  /* 0x000000312c717c11 */ /* 0x000fe4000f8e18ff */
[----:B------:R-:W-:Y:S02]  /*5360*/  @P1 LOP3.LUT R4, R4, 0x1, RZ, 0xc0, !PT ;  /* 0x0000000104041812 */ /* 0x000fe400078ec0ff */
[----:B------:R-:W-:Y:S02]  /*5370*/  SHF.L.U32 R2, R107, 0x1f, RZ ;  /* 0x0000001f6b027819 */ /* 0x000fe400000006ff */
[----:B------:R-:W-:Y:S02]  /*5380*/  ISETP.NE.U32.OR P6, PT, R4, 0x1, !P1 ;  /* 0x000000010400780c */ /* 0x000fe40004fc5470 */
[----:B------:R-:W-:Y:S02]  /*5390*/  PLOP3.LUT P2, PT, PT, PT, UP1, 0x80, 0x8 ;  /* 0x000000000008781c */ /* 0x000fe40003f4f018 */
[----:B------:R-:W-:Y:S02]  /*53a0*/  LEA.HI R5, R44, R44, RZ, 0x1 ;  /* 0x0000002c2c057211 */ /* 0x000fe400078f08ff */
[----:B------:R-:W-:Y:S02]  /*53b0*/  SEL R4, RZ, 0xffffffff, P4 ;  /* 0xffffffffff047807 */ /* 0x000fe40002000000 */
[----:B------:R-:W-:Y:S01]  /*53c0*/  P2R R114, PR, RZ, 0x40 ;  /* 0x00000040ff727803 */ /* 0x000fe20000000000 */
[C---:B------:R-:W-:Y:S01]  /*53d0*/  IMAD.SHL.U32 R3, R5.reuse, 0x40, RZ ;  /* 0x0000004005037824 */ /* 0x040fe200078e00ff */
[----:B------:R-:W-:Y:S03]  /*53e0*/  LOP3.LUT R5, R5, 0xffe, RZ, 0xc0, !PT ;  /* 0x00000ffe05057812 */ /* 0x000fe600078ec0ff */
[----:B------:R-:W-:Y:S02]  /*53f0*/  @P6 SHF.L.U32 R9, R104, 0x1f, RZ ;  /* 0x0000001f68096819 */ /* 0x000fe400000006ff */
[----:B------:R-:W-:Y:S01]  /*5400*/  @P2 SEL R4, R7, R4, !P3 ;  /* 0x0000000407042207 */ /* 0x000fe20005800000 */
[----:B------:R-:W-:Y:S01]  /*5410*/  IMAD.IADD R48, R44, 0x1, -R5 ;  /* 0x000000012c307824 */ /* 0x000fe200078e0a05 */
[----:B------:R-:W1:Y:S01]  /*5420*/  @P6 SYNCS.PHASECHK.TRANS64.TRYWAIT P1, [R0+URZ+0x40], R9 ;  /* 0x00004009000065a7 */ /* 0x000e6200080211ff */
[----:B------:R-:W-:Y:S02]  /*5430*/  LOP3.LUT R3, R3, 0xffffff80, RZ, 0xc0, !PT ;  /* 0xffffff8003037812 */ /* 0x000fe400078ec0ff */
[----:B------:R-:W-:Y:S03]  /*5440*/  LOP3.LUT R4, R4, 0x1, RZ, 0xc0, !PT ;  /* 0x0000000104047812 */ /* 0x000fe600078ec0ff */
[----:B------:R-:W-:Y:S01]  /*5450*/  IMAD.IADD R3, R46, 0x1, R3 ;  /* 0x000000012e037824 */ /* 0x000fe200078e0203 */
[----:B------:R-:W-:Y:S03]  /*5460*/  ISETP.NE.U32.AND P5, PT, R4, 0x1, PT ;  /* 0x000000010400780c */ /* 0x000fe60003fa5070 */
[----:B------:R-:W-:Y:S01]  /*5470*/  IMAD R48, R48, 0x100000, R3 ;  /* 0x0010000030307824 */ /* 0x000fe200078e0203 */
[----:B------:R-:W-:Y:S01]  /*5480*/  P2R R124, PR, RZ, 0x20 ;  /* 0x00000020ff7c7803 */ /* 0x000fe20000000000 */
[----:B------:R3:W4:Y:S01]  /*5490*/  SYNCS.PHASECHK.TRANS64.TRYWAIT P0, [R113+URZ+0x90], R2 ;  /* 0x00009002710075a7 */ /* 0x00072200080011ff */
[----:B-1----:R-:W-:Y:S01]  /*54a0*/  @P6 SEL R115, RZ, 0x1, !P1 ;  /* 0x00000001ff736807 */ /* 0x002fe20004800000 */
[----:B---3--:R-:W-:Y:S06]  /*54b0*/  @!P6 BRA `(.L_x_87) ;  /* 0x000000000080e947 */ /* 0x008fec0003800000 */
[----:B------:R-:W-:Y:S01]  /*54c0*/  @P5 IMAD R5, R105, 0x1000, R100 ;  /* 0x0000100069055824 */ /* 0x000fe200078e0264 */
[----:B------:R-:W-:Y:S01]  /*54d0*/  ISETP.NE.AND P1, PT, R115, RZ, PT ;  /* 0x000000ff7300720c */ /* 0x000fe20003f25270 */
[----:B------:R-:W-:Y:S01]  /*54e0*/  BSSY B0, `(.L_x_88) ;  /* 0x000000b000007945 */ /* 0x000fe20003800000 */
[----:B------:R-:W-:Y:S01]  /*54f0*/  CS2R R82, SRZ ;  /* 0x0000000000527805 */ /* 0x000fe2000001ff00 */
[----:B------:R-:W-:Y:S01]  /*5500*/  @P5 VIADD R4, R5, UR49 ;  /* 0x0000003105045c36 */ /* 0x000fe20008000000 */
[----:B------:R-:W-:Y:S02]  /*5510*/  CS2R R80, SRZ ;  /* 0x0000000000507805 */ /* 0x000fe4000001ff00 */
[----:B------:R-:W-:Y:S02]  /*5520*/  CS2R R86, SRZ ;  /* 0x0000000000567805 */ /* 0x000fe4000001ff00 */
[----:B------:R-:W-:Y:S01]  /*5530*/  CS2R R84, SRZ ;  /* 0x0000000000547805 */ /* 0x000fe2000001ff00 */
[----:B------:R-:W-:Y:S04]  /*5540*/  @P5 IMAD R4, R108, -0x10, R4 ;  /* 0xfffffff06c045824 */ /* 0x000fe800078e0204 */
[----:B------:R-:W-:Y:S05]  /*5550*/  @P1 BRA `(.L_x_89) ;  /* 0x00000000000c1947 */ /* 0x000fea0003800000 */
[----:B------:R-:W-:Y:S04]  /*5560*/  SHF.L.U32 R3, R104, 0x1f, RZ ;  /* 0x0000001f68037819 */ /* 0x000fe800000006ff */
[----:B------:R-:W1:Y:S02]  /*5570*/  SYNCS.PHASECHK.TRANS64.TRYWAIT P1, [R0+URZ+0x40], R3 ;  /* 0x00004003000075a7 */ /* 0x000e6400080211ff */
[----:B-1----:R-:W-:Y:S05]  /*5580*/  @!P1 BRA `(.L_x_90) ;  /* 0x0000002000f09947 */ /* 0x002fea0003800000 */
.L_x_89:
[----:B------:R-:W-:Y:S05]  /*5590*/  BSYNC B0 ;  /* 0x0000000000007941 */ /* 0x000fea0003800000 */
.L_x_88:
[----:B------:R-:W-:Y:S01]  /*55a0*/  ISETP.NE.AND P1, PT, R124, RZ, PT ;  /* 0x000000ff7c00720c */ /* 0x000fe20003f25270 */
[----:B-1----:R-:W-:Y:S02]  /*55b0*/  VIADD R3, R0, 0x50 ;  /* 0x0000005000037836 */ /* 0x002fe40000000000 */
[----:B------:R-:W-:Y:S02]  /*55c0*/  IMAD.U32 R0, RZ, RZ, UR37 ;  /* 0x00000025ff007e24 */ /* 0x000fe4000f8e00ff */
[----:B------:R-:W-:Y:S03]  /*55d0*/  VIADD R105, R105, 0x1 ;  /* 0x0000000169697836 */ /* 0x000fe60000000000 */
[----:B------:R-:W-:Y:S05]  /*55e0*/  PRMT R0, R0, 0x654, R3 ;  /* 0x0000065400007816 */ /* 0x000fea0000000003 */
[----:B------:R1:W3:Y:S04]  /*55f0*/  @P1 LDS.128 R80, [R5+UR49+0x200] ;  /* 0x0002003105501984 */ /* 0x0002e80008000c00 */
[----:B------:R1:W1:Y:S01]  /*5600*/  @P1 LDS.128 R84, [R4+0x210] ;  /* 0x0002100004541984 */ /* 0x0002620000000c00 */
[C---:B------:R-:W-:Y:S01]  /*5610*/  ISETP.NE.AND P1, PT, R105.reuse, 0x2, PT ;  /* 0x000000026900780c */ /* 0x040fe20003f25270 */
[----:B------:R-:W-:Y:S01]  /*5620*/  @!PT LDS RZ, [RZ] ;  /* 0x00000000fffff984 */ /* 0x000fe20000000800 */
[----:B------:R-:W-:Y:S01]  /*5630*/  @!PT LDS RZ, [RZ] ;  /* 0x00000000fffff984 */ /* 0x000fe20000000800 */
[----:B------:R-:W-:Y:S01]  /*5640*/  @!PT LDS RZ, [RZ] ;  /* 0x00000000fffff984 */ /* 0x000fe20000000800 */
[----:B------:R-:W-:Y:S01]  /*5650*/  @!PT LDS RZ, [RZ] ;  /* 0x00000000fffff984 */ /* 0x000fe20000000800 */
[----:B------:R5:W-:Y:S06]  /*5660*/  MEMBAR.ALL.CTA ;  /* 0x0000000000007992 */ /* 0x000bec0000008000 */
[----:B-----5:R-:W5:Y:S01]  /*5670*/  FENCE.VIEW.ASYNC.S ;  /* 0x00000000000073c6 */ /* 0x020f620000000000 */
[----:B------:R-:W-:Y:S02]  /*5680*/  SEL R3, RZ, 0x1, P1 ;  /* 0x00000001ff037807 */ /* 0x000fe40000800000 */
[----:B------:R-:W-:Y:S02]  /*5690*/  SEL R105, R105, RZ, P1 ;  /* 0x000000ff69697207 */ /* 0x000fe40000800000 */
[----:B------:R-:W-:Y:S01]  /*56a0*/  LOP3.LUT R104, R104, R3, RZ, 0x3c, !PT ;  /* 0x0000000368687212 */ /* 0x000fe200078e3cff */
[----:B-----5:R1:W-:Y:S06]  /*56b0*/  SYNCS.ARRIVE.TRANS64.RED.A1T0 RZ, [R0+URZ], RZ ;  /* 0x000000ff00ff79a7 */ /* 0x0203ec00081004ff */
.L_x_87:
[----:B------:R-:W-:Y:S05]  /*56c0*/  BSYNC B1 ;  /* 0x0000000000017941 */ /* 0x000fea0003800000 */
.L_x_86:
[----:B-1----:R-:W-:Y:S04]  /*56d0*/  SHF.R.U32.HI R0, RZ, 0x15, R48 ;  /* 0x00000015ff007819 */ /* 0x002fe80000011630 */
[----:B------:R-:W-:Y:S01]  /*56e0*/  LOP3.LUT P1, RZ, R0, 0x3, R101, 0x48, !PT ;  /* 0x0000000300ff7812 */ /* 0x000fe20007824865 */
[----:B------:R-:W-:Y:S01]  /*56f0*/  @!UPT UIADD3 URZ, UPT, UPT, URZ, URZ, URZ ;  /* 0x000000fffffff290 */ /* 0x000fe2000fffe0ff */
[----:B----4-:R-:W-:Y:S11]  /*5700*/  @P0 BRA `(.L_x_91) ;  /* 0x0000000000080947 */ /* 0x010ff60003800000 */
[----:B------:R-:W1:Y:S02]  /*5710*/  SYNCS.PHASECHK.TRANS64.TRYWAIT P0, [R113+URZ+0x90], R2 ;  /* 0x00009002710075a7 */ /* 0x000e6400080011ff */
[----:B-1----:R-:W-:Y:S05]  /*5720*/  @!P0 BRA `(.L_x_92) ;  /* 0x00000020009c8947 */ /* 0x002fea0003800000 */
.L_x_91:
[----:B------:R-:W-:Y:S05]  /*5730*/  @!P1 BRA `(.L_x_93) ;  /* 0x0000000000409947 */ /* 0x000fea0003800000 */
[----:B------:R-:W4:Y:S01]  /*5740*/  LDCU.64 UR8, c[0x4][0x70] ;  /* 0x01000e00ff0877ac */ /* 0x000f220008000a00 */
[----:B------:R-:W-:Y:S01]  /*5750*/  MOV R3, 0x0 ;  /* 0x0000000000037802 */ /* 0x000fe20000000f00 */
[----:B------:R-:W-:Y:S02]  /*5760*/  HFMA2 R12, -RZ, RZ, 0, 5.9604644775390625e-08 ;  /* 0x00000001ff0c7431 */ /* 0x000fe400000001ff */
[----:B------:R-:W-:Y:S02]  /*5770*/  IMAD.MOV.U32 R8, RZ, RZ, 0x192 ;  /* 0x00000192ff087424 */ /* 0x000fe400078e00ff */
[----:B------:R-:W-:Y:S01]  /*5780*/  IMAD.MOV.U32 R13, RZ, RZ, RZ ;  /* 0x000000ffff0d7224 */ /* 0x000fe200078e00ff */
[----:B------:R-:W5:Y:S01]  /*5790*/  LDCU.64 UR6, c[0x4][0x78] ;  /* 0x01000f00ff0677ac */ /* 0x000f620008000a00 */
[----:B-1----:R-:W1:Y:S01]  /*57a0*/  LDC.64 R2, c[0x4][R3] ;  /* 0x0100000003027b82 */ /* 0x002e620000000a00 */
[----:B------:R-:W2:Y:S01]  /*57b0*/  LDCU.64 UR4, c[0x4][0x10] ;  /* 0x01000200ff0477ac */ /* 0x000ea20008000a00 */
[----:B----4-:R-:W-:Y:S01]  /*57c0*/  MOV R5, UR9 ;  /* 0x0000000900057c02 */ /* 0x010fe20008000f00 */
[----:B------:R-:W-:Y:S01]  /*57d0*/  IMAD.U32 R4, RZ, RZ, UR8 ;  /* 0x00000008ff047e24 */ /* 0x000fe2000f8e00ff */
[----:B-----5:R-:W-:Y:S01]  /*57e0*/  MOV R7, UR7 ;  /* 0x0000000700077c02 */ /* 0x020fe20008000f00 */
[----:B------:R-:W-:Y:S01]  /*57f0*/  IMAD.U32 R6, RZ, RZ, UR6 ;  /* 0x00000006ff067e24 */ /* 0x000fe2000f8e00ff */
[----:B--2---:R-:W-:Y:S01]  /*5800*/  MOV R11, UR5 ;  /* 0x00000005000b7c02 */ /* 0x004fe20008000f00 */
[----:B------:R-:W-:Y:S02]  /*5810*/  IMAD.U32 R10, RZ, RZ, UR4 ;  /* 0x00000004ff0a7e24 */ /* 0x000fe4000f8e00ff */
[----:B------:R-:W-:Y:S07]  /*5820*/  LEPC R20, `(.L_x_93) ;  /* 0x000000001014794e */ /* 0x000fee0000000000 */
[----:B-1-3--:R-:W-:Y:S05]  /*5830*/  CALL.ABS.NOINC R2 ;  /* 0x0000000002007343 */ /* 0x00afea0003c00000 */
.L_x_93:
[-C--:B---3--:R-:W-:Y:S01]  /*5840*/  F2FP.F16.E4M3.UNPACK_B R51, R80.reuse ;  /* 0x00000050ff33723e */ /* 0x088fe200020006ff */
[----:B------:R-:W-:Y:S05]  /*5850*/  WARPSYNC.ALL ;  /* 0x0000000000007948 */ /* 0x000fea0003800000 */
[----:B------:R-:W-:Y:S01]  /*5860*/  R2UR UR4, R48 ;  /* 0x00000000300472ca */ /* 0x000fe200000e0000 */
[--C-:B------:R-:W-:Y:S01]  /*5870*/  HADD2.F32 R50, -RZ, R51.reuse.H0_H0 ;  /* 0x20000033ff327230 */ /* 0x100fe20000004100 */
[----:B------:R-:W-:Y:S01]  /*5880*/  F2FP.F16.E4M3.UNPACK_B R53, R80.H1 ;  /* 0x00000050ff35723e */ /* 0x000fe200030006ff */
[----:B------:R-:W-:Y:S01]  /*5890*/  HADD2.F32 R51, -RZ, R51.H1_H1 ;  /* 0x30000033ff337230 */ /* 0x000fe20000004100 */
[-C--:B------:R-:W-:Y:S01]  /*58a0*/  F2FP.F16.E4M3.UNPACK_B R55, R81.reuse ;  /* 0x00000051ff37723e */ /* 0x080fe200020006ff */
[----:B------:R-:W-:Y:S01]  /*58b0*/  BSSY.RECONVERGENT B0, `(.L_x_94) ;  /* 0x0000099000007945 */ /* 0x000fe20003800200 */
[----:B------:R-:W-:Y:S01]  /*58c0*/  F2FP.F16.E4M3.UNPACK_B R57, R81.H1 ;  /* 0x00000051ff39723e */ /* 0x000fe200030006ff */
[--C-:B------:R-:W-:Y:S01]  /*58d0*/  HADD2.F32 R52, -RZ, R53.reuse.H0_H0 ;  /* 0x20000035ff347230 */ /* 0x100fe20000004100 */
[-C--:B------:R-:W-:Y:S01]  /*58e0*/  F2FP.F16.E4M3.UNPACK_B R59, R82.reuse ;  /* 0x00000052ff3b723e */ /* 0x080fe200020006ff */
[----:B------:R-:W-:Y:S01]  /*58f0*/  HADD2.F32 R54, -RZ, R53.H1_H1 ;  /* 0x30000035ff367230 */ /* 0x000fe20000004100 */
[----:B------:R-:W-:Y:S01]  /*5900*/  F2FP.F16.E4M3.UNPACK_B R61, R82.H1 ;  /* 0x00000052ff3d723e */ /* 0x000fe200030006ff */
[--C-:B------:R-:W-:Y:S01]  /*5910*/  HADD2.F32 R53, -RZ, R55.reuse.H0_H0 ;  /* 0x20000037ff357230 */ /* 0x100fe20000004100 */
[-C--:B------:R-:W-:Y:S01]  /*5920*/  F2FP.F16.E4M3.UNPACK_B R63, R83.reuse ;  /* 0x00000053ff3f723e */ /* 0x080fe200020006ff */
[----:B------:R-:W-:Y:S01]  /*5930*/  LDTM.16dp32bit_t0_t15.x32 R4, tmem[UR4] ;  /* 0x00000004000479ee */ /* 0x000fe20008a80000 */
[----:B------:R-:W2:Y:S01]  /*5940*/  LDTM.16dp32bit_t16_t31.x32 R4, tmem[UR4+0x20] ;  /* 0x00002004000479ee */ /* 0x000ea20008aa0000 */
[----:B------:R-:W-:Y:S01]  /*5950*/  SHF.L.U32 R125, R102, 0x4, RZ ;  /* 0x00000004667d7819 */ /* 0x000fe200000006ff */
[----:B------:R-:W-:Y:S01]  /*5960*/  HADD2.F32 R56, -RZ, R55.H1_H1 ;  /* 0x30000037ff387230 */ /* 0x000fe20000004100 */
[----:B------:R-:W-:Y:S01]  /*5970*/  ISETP.NE.AND P6, PT, R114, RZ, PT ;  /* 0x000000ff7200720c */ /* 0x000fe20003fc5270 */
[----:B------:R-:W-:Y:S01]  /*5980*/  HADD2.F32 R60, -RZ, R59.H1_H1 ;  /* 0x3000003bff3c7230 */ /* 0x000fe20000004100 */
[----:B------:R-:W-:Y:S01]  /*5990*/  IADD3 R114, PT, PT, R100, UR49, RZ ;  /* 0x0000003164727c10 */ /* 0x000fe2000fffe0ff */
[----:B------:R-:W-:Y:S01]  /*59a0*/  HADD2.F32 R64, -RZ, R63.H1_H1 ;  /* 0x3000003fff407230 */ /* 0x000fe20000004100 */
[----:B------:R-:W-:Y:S01]  /*59b0*/  F2FP.F16.E4M3.UNPACK_B R65, R83.H1 ;  /* 0x00000053ff41723e */ /* 0x000fe200030006ff */
[--C-:B------:R-:W-:Y:S01]  /*59c0*/  HADD2.F32 R55, -RZ, R57.reuse.H0_H0 ;  /* 0x20000039ff377230 */ /* 0x100fe20000004100 */
[----:B------:R-:W-:Y:S01]  /*59d0*/  IADD3 R114, PT, PT, R114, R125, RZ ;  /* 0x0000007d72727210 */ /* 0x000fe20007ffe0ff */
[----:B------:R-:W-:Y:S01]  /*59e0*/  HADD2.F32 R58, -RZ, R57.H1_H1 ;  /* 0x30000039ff3a7230 */ /* 0x000fe20000004100 */
[-C--:B------:R-:W-:Y:S01]  /*59f0*/  F2FP.F16.E4M3.UNPACK_B R67, R84.reuse ;  /* 0x00000054ff43723e */ /* 0x080fe200020006ff */
[----:B------:R-:W-:Y:S01]  /*5a00*/  HADD2.F32 R57, -RZ, R59.H0_H0 ;  /* 0x2000003bff397230 */ /* 0x000fe20000004100 */
[----:B------:R-:W-:Y:S01]  /*5a10*/  F2FP.F16.E4M3.UNPACK_B R69, R84.H1 ;  /* 0x00000054ff45723e */ /* 0x000fe200030006ff */
[----:B------:R-:W-:Y:S01]  /*5a20*/  HADD2.F32 R59, -RZ, R61.H0_H0 ;  /* 0x2000003dff3b7230 */ /* 0x000fe20000004100 */
[-C--:B------:R-:W-:Y:S01]  /*5a30*/  F2FP.F16.E4M3.UNPACK_B R71, R85.reuse ;  /* 0x00000055ff47723e */ /* 0x080fe200020006ff */
[----:B------:R-:W-:Y:S01]  /*5a40*/  HADD2.F32 R68, -RZ, R67.H1_H1 ;  /* 0x30000043ff447230 */ /* 0x000fe20000004100 */
[----:B------:R-:W-:Y:S01]  /*5a50*/  F2FP.F16.E4M3.UNPACK_B R73, R85.H1 ;  /* 0x00000055ff49723e */ /* 0x000fe200030006ff */
[----:B------:R-:W-:Y:S01]  /*5a60*/  HADD2.F32 R62, -RZ, R61.H1_H1 ;  /* 0x3000003dff3e7230 */ /* 0x000fe20000004100 */
[-C--:B------:R-:W-:Y:S01]  /*5a70*/  F2FP.F16.E4M3.UNPACK_B R75, R86.reuse ;  /* 0x00000056ff4b723e */ /* 0x080fe200020006ff */
[----:B------:R-:W-:Y:S01]  /*5a80*/  HADD2.F32 R61, -RZ, R63.H0_H0 ;  /* 0x2000003fff3d7230 */ /* 0x000fe20000004100 */
[----:B------:R-:W-:Y:S01]  /*5a90*/  F2FP.F16.E4M3.UNPACK_B R77, R86.H1 ;  /* 0x00000056ff4d723e */ /* 0x000fe200030006ff */
[----:B------:R-:W-:Y:S01]  /*5aa0*/  HADD2.F32 R72, -RZ, R71.H1_H1 ;  /* 0x30000047ff487230 */ /* 0x000fe20000004100 */
[----:B------:R-:W-:Y:S01]  /*5ab0*/  F2FP.F16.E4M3.UNPACK_B R79, R87.H1 ;  /* 0x00000057ff4f723e */ /* 0x000fe200030006ff */
[C---:B--2---:R-:W-:Y:S01]  /*5ac0*/  FMUL R0, R47.reuse, R4 ;  /* 0x000000042f007220 */ /* 0x044fe20000400000 */
[C---:B-1----:R-:W-:Y:S01]  /*5ad0*/  FMUL R2, R47.reuse, R5 ;  /* 0x000000052f027220 */ /* 0x042fe20000400000 */
[C---:B------:R-:W-:Y:S01]  /*5ae0*/  FMUL R4, R47.reuse, R8 ;  /* 0x000000082f047220 */ /* 0x040fe20000400000 */
[----:B------:R-:W-:Y:S01]  /*5af0*/  FMUL R5, R47, R9 ;  /* 0x000000092f057220 */ /* 0x000fe20000400000 */
[C---:B------:R-:W-:Y:S01]  /*5b00*/  FFMA R0, R49.reuse, R50, R0 ;  /* 0x0000003231007223 */ /* 0x040fe20000000000 */
[----:B------:R-:W-:Y:S01]  /*5b10*/  FFMA R2, R49, R51, R2 ;  /* 0x0000003331027223 */ /* 0x000fe20000000002 */
[C---:B------:R-:W-:Y:S01]  /*5b20*/  FMUL R8, R47.reuse, R12 ;  /* 0x0000000c2f087220 */ /* 0x040fe20000400000 */
[C---:B------:R-:W-:Y:S01]  /*5b30*/  FMUL R9, R47.reuse, R13 ;  /* 0x0000000d2f097220 */ /* 0x040fe20000400000 */
[C---:B------:R-:W-:Y:S01]  /*5b40*/  FMUL R12, R47.reuse, R16 ;  /* 0x000000102f0c7220 */ /* 0x040fe20000400000 */
[C---:B------:R-:W-:Y:S01]  /*5b50*/  FMUL R13, R47.reuse, R17 ;  /* 0x000000112f0d7220 */ /* 0x040fe20000400000 */
[C---:B------:R-:W-:Y:S01]  /*5b60*/  FMUL R16, R47.reuse, R20 ;  /* 0x000000142f107220 */ /* 0x040fe20000400000 */
[C---:B------:R-:W-:Y:S01]  /*5b70*/  FMUL R17, R47.reuse, R21 ;  /* 0x000000152f117220 */ /* 0x040fe20000400000 */
[C---:B------:R-:W-:Y:S01]  /*5b80*/  FMUL R20, R47.reuse, R24 ;  /* 0x000000182f147220 */ /* 0x040fe20000400000 */
[C---:B------:R-:W-:Y:S01]  /*5b90*/  FMUL R21, R47.reuse, R25 ;  /* 0x000000192f157220 */ /* 0x040fe20000400000 */
[----:B------:R-:W-:Y:S02]  /*5ba0*/  HADD2.F32 R76, -RZ, R75.H1_H1 ;  /* 0x3000004bff4c7230 */ /* 0x000fe40000004100 */
[C---:B------:R-:W-:Y:S01]  /*5bb0*/  FMUL R24, R47.reuse, R28 ;  /* 0x0000001c2f187220 */ /* 0x040fe20000400000 */
[C---:B------:R-:W-:Y:S01]  /*5bc0*/  FMUL R25, R47.reuse, R29 ;  /* 0x0000001d2f197220 */ /* 0x040fe20000400000 */
[C---:B------:R-:W-:Y:S01]  /*5bd0*/  FMUL R28, R47.reuse, R32 ;  /* 0x000000202f1c7220 */ /* 0x040fe20000400000 */
[C---:B------:R-:W-:Y:S01]  /*5be0*/  FMUL R29, R47.reuse, R33 ;  /* 0x000000212f1d7220 */ /* 0x040fe20000400000 */
[C---:B------:R-:W-:Y:S01]  /*5bf0*/  FMUL R3, R47.reuse, R6 ;  /* 0x000000062f037220 */ /* 0x040fe20000400000 */
[C---:B------:R-:W-:Y:S01]  /*5c00*/  FMUL R7, R47.reuse, R7 ;  /* 0x000000072f077220 */ /* 0x040fe20000400000 */
[C---:B------:R-:W-:Y:S01]  /*5c10*/  FMUL R6, R47.reuse, R10 ;  /* 0x0000000a2f067220 */ /* 0x040fe20000400000 */
[----:B------:R-:W-:Y:S01]  /*5c20*/  FMUL R11, R47, R11 ;  /* 0x0000000b2f0b7220 */ /* 0x000fe20000400000 */
[C---:B------:R-:W-:Y:S01]  /*5c30*/  FFMA R3, R49.reuse, R52, R3 ;  /* 0x0000003431037223 */ /* 0x040fe20000000003 */
[C---:B------:R-:W-:Y:S01]  /*5c40*/  FFMA R7, R49.reuse, R54, R7 ;  /* 0x0000003631077223 */ /* 0x040fe20000000007 */
[C---:B------:R-:W-:Y:S01]  /*5c50*/  FFMA R4, R49.reuse, R53, R4 ;  /* 0x0000003531047223 */ /* 0x040fe20000000004 */
[----:B------:R-:W-:Y:S01]  /*5c60*/  F2FP.F16.E4M3.UNPACK_B R50, R87 ;  /* 0x00000057ff32723e */ /* 0x000fe200020006ff */
[C---:B------:R-:W-:Y:S01]  /*5c70*/  FFMA R5, R49.reuse, R56, R5 ;  /* 0x0000003831057223 */ /* 0x040fe20000000005 */
[----:B------:R-:W-:Y:S01]  /*5c80*/  FFMA R6, R49, R55, R6 ;  /* 0x0000003731067223 */ /* 0x000fe20000000006 */
[----:B------:R-:W-:Y:S01]  /*5c90*/  F2FP.SATFINITE.E4M3.F32.PACK_AB_MERGE_C R117, R7, R3, RZ ;  /* 0x000000030775723e */ /* 0x000fe200048070ff */
[C---:B------:R-:W-:Y:S01]  /*5ca0*/  FFMA R11, R49.reuse, R58, R11 ;  /* 0x0000003a310b7223 */ /* 0x040fe2000000000b */
[C---:B------:R-:W-:Y:S01]  /*5cb0*/  FFMA R8, R49.reuse, R57, R8 ;  /* 0x0000003931087223 */ /* 0x040fe20000000008 */
[----:B------:R-:W-:Y:S01]  /*5cc0*/  ISETP.NE.AND P0, PT, R110, RZ, PT ;  /* 0x000000ff6e00720c */ /* 0x000fe20003f05270 */
[----:B------:R-:W-:Y:S01]  /*5cd0*/  FFMA R9, R49, R60, R9 ;  /* 0x0000003c31097223 */ /* 0x000fe20000000009 */
[----:B------:R-:W-:Y:S01]  /*5ce0*/  F2FP.SATFINITE.E4M3.F32.PACK_AB_MERGE_C R116, R2, R0, R117 ;  /* 0x000000000274723e */ /* 0x000fe20004807075 */
[--C-:B------:R-:W-:Y:S01]  /*5cf0*/  HADD2.F32 R51, -RZ, R50.reuse.H0_H0 ;  /* 0x20000032ff337230 */ /* 0x100fe20000004100 */
[----:B------:R-:W-:Y:S01]  /*5d00*/  F2FP.SATFINITE.E4M3.F32.PACK_AB_MERGE_C R117, R11, R6, RZ ;  /* 0x000000060b75723e */ /* 0x000fe200048070ff */
[----:B------:R-:W-:Y:S02]  /*5d10*/  HADD2.F32 R50, -RZ, R50.H1_H1 ;  /* 0x30000032ff327230 */ /* 0x000fe40000004100 */
[C---:B------:R-:W-:Y:S01]  /*5d20*/  FMUL R10, R47.reuse, R14 ;  /* 0x0000000e2f0a7220 */ /* 0x040fe20000400000 */
[----:B------:R-:W-:Y:S01]  /*5d30*/  FMUL R15, R47, R15 ;  /* 0x0000000f2f0f7220 */ /* 0x000fe20000400000 */
[--C-:B------:R-:W-:Y:S01]  /*5d40*/  HADD2.F32 R63, -RZ, R65.reuse.H0_H0 ;  /* 0x20000041ff3f7230 */ /* 0x100fe20000004100 */
[----:B------:R-:W-:Y:S01]  /*5d50*/  F2FP.SATFINITE.E4M3.F32.PACK_AB_MERGE_C R117, R5, R4, R117 ;  /* 0x000000040575723e */ /* 0x000fe20004807075 */
[C---:B------:R-:W-:Y:S01]  /*5d60*/  FFMA R10, R49.reuse, R59, R10 ;  /* 0x0000003b310a7223 */ /* 0x040fe2000000000a */
[C---:B------:R-:W-:Y:S01]  /*5d70*/  FFMA R15, R49.reuse, R62, R15 ;  /* 0x0000003e310f7223 */ /* 0x040fe2000000000f */
[C---:B------:R-:W-:Y:S01]  /*5d80*/  FFMA R12, R49.reuse, R61, R12 ;  /* 0x0000003d310c7223 */ /* 0x040fe2000000000c */
[----:B------:R-:W-:Y:S01]  /*5d90*/  FFMA R13, R49, R64, R13 ;  /* 0x00000040310d7223 */ /* 0x000fe2000000000d */
[----:B------:R-:W-:Y:S02]  /*5da0*/  HADD2.F32 R66, -RZ, R65.H1_H1 ;  /* 0x30000041ff427230 */ /* 0x000fe40000004100 */
[C---:B------:R-:W-:Y:S01]  /*5db0*/  FMUL R14, R47.reuse, R18 ;  /* 0x000000122f0e7220 */ /* 0x040fe20000400000 */
[----:B------:R-:W-:Y:S02]  /*5dc0*/  HADD2.F32 R65, -RZ, R67.H0_H0 ;  /* 0x20000043ff417230 */ /* 0x000fe40000004100 */
[----:B------:R-:W-:Y:S01]  /*5dd0*/  FMUL R19, R47, R19 ;  /* 0x000000132f137220 */ /* 0x000fe20000400000 */
[--C-:B------:R-:W-:Y:S02]  /*5de0*/  HADD2.F32 R67, -RZ, R69.reuse.H0_H0 ;  /* 0x20000045ff437230 */ /* 0x100fe40000004100 */
[----:B------:R-:W-:Y:S01]  /*5df0*/  FFMA R14, R49, R63, R14 ;  /* 0x0000003f310e7223 */ /* 0x000fe2000000000e */
[----:B------:R-:W-:Y:S02]  /*5e00*/  HADD2.F32 R70, -RZ, R69.H1_H1 ;  /* 0x30000045ff467230 */ /* 0x000fe40000004100 */
[----:B------:R-:W-:Y:S01]  /*5e10*/  FMUL R18, R47, R22 ;  /* 0x000000162f127220 */ /* 0x000fe20000400000 */
[----:B------:R-:W-:Y:S02]  /*5e20*/  HADD2.F32 R69, -RZ, R71.H0_H0 ;  /* 0x20000047ff457230 */ /* 0x000fe40000004100 */
[----:B------:R-:W-:Y:S01]  /*5e30*/  FFMA R19, R49, R66, R19 ;  /* 0x0000004231137223 */ /* 0x000fe20000000013 */
[----:B------:R-:W-:Y:S01]  /*5e40*/  FMUL R23, R47, R23 ;  /* 0x000000172f177220 */ /* 0x000fe20000400000 */
[C---:B------:R-:W-:Y:S01]  /*5e50*/  FFMA R16, R49.reuse, R65, R16 ;  /* 0x0000004131107223 */ /* 0x040fe20000000010 */
[C---:B------:R-:W-:Y:S01]  /*5e60*/  FFMA R17, R49.reuse, R68, R17 ;  /* 0x0000004431117223 */ /* 0x040fe20000000011 */
        /* <DEDUP_REMOVED lines=23> */
[----:B------:R-:W-:Y:S01]  /*5fe0*/  F2FP.SATFINITE.E4M3.F32.PACK_AB_MERGE_C R118, R15, R10, RZ ;  /* 0x0000000a0f76723e */ /* 0x000fe200048070ff */
[----:B------:R-:W-:Y:S01]  /*5ff0*/  FFMA R28, R49, R51, R28 ;  /* 0x00000033311c7223 */ /* 0x000fe2000000001c */
[----:B------:R-:W-:Y:S01]  /*6000*/  F2FP.SATFINITE.E4M3.F32.PACK_AB_MERGE_C R119, R19, R14, RZ ;  /* 0x0000000e1377723e */ /* 0x000fe200048070ff */
[C---:B------:R-:W-:Y:S01]  /*6010*/  FFMA R29, R49.reuse, R50, R29 ;  /* 0x00000032311d7223 */ /* 0x040fe2000000001d */
[C---:B------:R-:W-:Y:S01]  /*6020*/  FFMA R30, R49.reuse, R77, R30 ;  /* 0x0000004d311e7223 */ /* 0x040fe2000000001e */
[----:B------:R-:W-:Y:S01]  /*6030*/  FFMA R35, R49, R52, R35 ;  /* 0x0000003431237223 */ /* 0x000fe20000000023 */
[----:B------:R-:W-:Y:S02]  /*6040*/  F2FP.SATFINITE.E4M3.F32.PACK_AB_MERGE_C R118, R9, R8, R118 ;  /* 0x000000080976723e */ /* 0x000fe40004807076 */
[----:B------:R-:W-:Y:S02]  /*6050*/  F2FP.SATFINITE.E4M3.F32.PACK_AB_MERGE_C R119, R13, R12, R119 ;  /* 0x0000000c0d77723e */ /* 0x000fe40004807077 */
[----:B------:R-:W-:Y:S02]  /*6060*/  F2FP.SATFINITE.E4M3.F32.PACK_AB_MERGE_C R120, R23, R18, RZ ;  /* 0x000000121778723e */ /* 0x000fe400048070ff */
[----:B------:R-:W-:Y:S01]  /*6070*/  F2FP.SATFINITE.E4M3.F32.PACK_AB_MERGE_C R121, R27, R22, RZ ;  /* 0x000000161b79723e */ /* 0x000fe200048070ff */
[----:B------:R1:W-:Y:S01]  /*6080*/  STS.128 [R100+UR49+0x2200], R116 ;  /* 0x0022007464007988 */ /* 0x0003e20008000c31 */
[----:B------:R-:W-:Y:S02]  /*6090*/  F2FP.SATFINITE.E4M3.F32.PACK_AB_MERGE_C R122, R31, R26, RZ ;  /* 0x0000001a1f7a723e */ /* 0x000fe400048070ff */
[----:B------:R-:W-:Y:S02]  /*60a0*/  F2FP.SATFINITE.E4M3.F32.PACK_AB_MERGE_C R123, R35, R30, RZ ;  /* 0x0000001e237b723e */ /* 0x000fe400048070ff */
[----:B------:R-:W-:Y:S02]  /*60b0*/  F2FP.SATFINITE.E4M3.F32.PACK_AB_MERGE_C R120, R17, R16, R120 ;  /* 0x000000101178723e */ /* 0x000fe40004807078 */
[----:B------:R-:W-:Y:S02]  /*60c0*/  F2FP.SATFINITE.E4M3.F32.PACK_AB_MERGE_C R121, R21, R20, R121 ;  /* 0x000000141579723e */ /* 0x000fe40004807079 */
[----:B------:R-:W-:Y:S02]  /*60d0*/  F2FP.SATFINITE.E4M3.F32.PACK_AB_MERGE_C R122, R25, R24, R122 ;  /* 0x00000018197a723e */ /* 0x000fe4000480707a */
[----:B------:R-:W-:Y:S02]  /*60e0*/  F2FP.SATFINITE.E4M3.F32.PACK_AB_MERGE_C R123, R29, R28, R123 ;  /* 0x0000001c1d7b723e */ /* 0x000fe4000480707b */
[----:B------:R-:W-:Y:S02]  /*60f0*/  LEA R32, R105, UR49, 0x3 ;  /* 0x0000003169207c11 */ /* 0x000fe4000f8e18ff */
[----:B------:R-:W-:Y:S01]  /*6100*/  @P6 SHF.L.U32 R33, R104, 0x1f, RZ ;  /* 0x0000001f68216819 */ /* 0x000fe200000006ff */
[----:B------:R1:W-:Y:S01]  /*6110*/  STS.128 [R114+0x2210], R120 ;  /* 0x0022107872007388 */ /* 0x0003e20000000c00 */
[----:B------:R-:W-:Y:S01]  /*6120*/  @!PT LDS RZ, [RZ] ;  /* 0x00000000fffff984 */ /* 0x000fe20000000800 */
[----:B------:R-:W-:Y:S01]  /*6130*/  @!PT LDS RZ, [RZ] ;  /* 0x00000000fffff984 */ /* 0x000fe20000000800 */
[----:B------:R-:W-:Y:S01]  /*6140*/  @!PT LDS RZ, [RZ] ;  /* 0x00000000fffff984 */ /* 0x000fe20000000800 */
[----:B------:R-:W-:Y:S01]  /*6150*/  @!PT LDS RZ, [RZ] ;  /* 0x00000000fffff984 */ /* 0x000fe20000000800 */
[----:B------:R2:W-:Y:S07]  /*6160*/  MEMBAR.ALL.CTA ;  /* 0x0000000000007992 */ /* 0x0005ee0000008000 */
[----:B--2---:R-:W2:Y:S02]  /*6170*/  FENCE.VIEW.ASYNC.S ;  /* 0x00000000000073c6 */ /* 0x004ea40000000000 */
[----:B--2---:R-:W-:Y:S06]  /*6180*/  BAR.SYNC.DEFER_BLOCKING 0x1, 0x80 ;  /* 0x0042000000007b1d */ /* 0x004fec0000010000 */
[----:B------:R-:W-:Y:S05]  /*6190*/  @P0 BRA `(.L_x_95) ;  /* 0x0000000000280947 */ /* 0x000fea0003800000 */
[----:B------:R-:W-:Y:S02]  /*61a0*/  UIADD3 UR4, UPT, UPT, UR49, 0x2200, URZ ;  /* 0x0000220031047890 */ /* 0x000fe4000fffe0ff */
[----:B------:R-:W-:Y:S01]  /*61b0*/  UIADD3 UR6, UP0, UPT, UR52, 0x680, URZ ;  /* 0x0000068034067890 */ /* 0x000fe2000ff1e0ff */
[----:B------:R-:W-:Y:S03]  /*61c0*/  UMOV UR43, UR36 ;  /* 0x00000024002b7c82 */ /* 0x000fe60008000000 */
[----:B------:R-:W-:Y:S01]  /*61d0*/  MOV R109, UR4 ;  /* 0x00000004006d7c02 */ /* 0x000fe20008000f00 */
[----:B------:R-:W-:Y:S03]  /*61e0*/  UIADD3.X UR7, UPT, UPT, URZ, UR53, URZ, UP0, !UPT ;  /* 0x00000035ff077290 */ /* 0x000fe600087fe4ff */
[----:B------:R-:W-:Y:S11]  /*61f0*/  R2UR UR40, R109 ;  /* 0x000000006d2872ca */ /* 0x000ff600000e0000 */
[----:B------:R-:W-:Y:S02]  /*6200*/  @!UPT UIADD3 URZ, UPT, UPT, URZ, URZ, URZ ;  /* 0x000000fffffff290 */ /* 0x000fe4000fffe0ff */
[----:B------:R2:W-:Y:S01]  /*6210*/  UTMASTG.3D [UR40], [UR6] ;  /* 0x00000028060073b5 */ /* 0x0005e20008010000 */
[----:B------:R0:W-:Y:S01]  /*6220*/  UTMACMDFLUSH ;  /* 0x00000000000079b7 */ /* 0x0001e20000000000 */
[----:B--2---:R-:W-:Y:S04]  /*6230*/  DEPBAR.LE SB0, 0x1 ;  /* 0x000080400000791a */ /* 0x004fe80000000000 */
.L_x_95:
[----:B------:R-:W-:Y:S05]  /*6240*/  BSYNC.RECONVERGENT B0 ;  /* 0x0000000000007941 */ /* 0x000fea0003800200 */
.L_x_94:
[----:B------:R-:W-:Y:S06]  /*6250*/  BAR.SYNC.DEFER_BLOCKING 0x1, 0x80 ;  /* 0x0042000000007b1d */ /* 0x000fec0000010000 */
[----:B------:R-:W2:Y:S01]  /*6260*/  @P6 SYNCS.PHASECHK.TRANS64.TRYWAIT P0, [R32+URZ+0x40], R33 ;  /* 0x00004021200065a7 */ /* 0x000ea200080011ff */
[----:B------:R-:W-:Y:S01]  /*6270*/  BSSY B1, `(.L_x_96) ;  /* 0x0000020000017945 */ /* 0x000fe20003800000 */
[----:B--2---:R-:W-:Y:S03]  /*6280*/  @P6 SEL R115, RZ, 0x1, !P0 ;  /* 0x00000001ff736807 */ /* 0x004fe60004000000 */
[----:B------:R-:W-:Y:S05]  /*6290*/  @!P6 BRA `(.L_x_97) ;  /* 0x000000000074e947 */ /* 0x000fea0003800000 */
[----:B------:R-:W-:Y:S01]  /*62a0*/  ISETP.NE.AND P1, PT, R124, RZ, PT ;  /* 0x000000ff7c00720c */ /* 0x000fe20003f25270 */
[----:B------:R-:W-:Y:S01]  /*62b0*/  BSSY B0, `(.L_x_98) ;  /* 0x0000009000007945 */ /* 0x000fe20003800000 */
[----:B------:R-:W-:Y:S11]  /*62c0*/  ISETP.NE.AND P0, PT, R115, RZ, PT ;  /* 0x000000ff7300720c */ /* 0x000ff60003f05270 */
[----:B------:R-:W-:Y:S05]  /*62d0*/  @P1 IMAD R0, R105, 0x1000, R100 ;  /* 0x0000100069001824 */ /* 0x000fea00078e0264 */
[----:B------:R-:W-:Y:S05]  /*62e0*/  @P1 IADD3 R2, PT, PT, R0, UR49, RZ ;  /* 0x0000003100021c10 */ /* 0x000fea000fffe0ff */
[----:B------:R-:W-:Y:S01]  /*62f0*/  @P1 IMAD.IADD R2, R2, 0x1, R125 ;  /* 0x0000000102021824 */ /* 0x000fe200078e027d */
[----:B------:R-:W-:Y:S06]  /*6300*/  @P0 BRA `(.L_x_99) ;  /* 0x00000000000c0947 */ /* 0x000fec0003800000 */
[----:B------:R-:W-:Y:S04]  /*6310*/  SHF.L.U32 R3, R104, 0x1f, RZ ;  /* 0x0000001f68037819 */ /* 0x000fe800000006ff */
[----:B------:R-:W2:Y:S02]  /*6320*/  SYNCS.PHASECHK.TRANS64.TRYWAIT P0, [R32+URZ+0x40], R3 ;  /* 0x00004003200075a7 */ /* 0x000ea400080011ff */
[----:B--2---:R-:W-:Y:S05]  /*6330*/  @!P0 BRA `(.L_x_100) ;  /* 0x0000001400ac8947 */ /* 0x004fea0003800000 */
.L_x_99:
[----:B------:R-:W-:Y:S05]  /*6340*/  BSYNC B0 ;  /* 0x0000000000007941 */ /* 0x000fea0003800000 */
.L_x_98:
[----:B------:R-:W-:Y:S01]  /*6350*/  ISETP.NE.AND P0, PT, R124, RZ, PT ;  /* 0x000000ff7c00720c */ /* 0x000fe20003f05270 */
[----:B--2---:R-:W-:Y:S02]  /*6360*/  VIADD R32, R32, 0x50 ;  /* 0x0000005020207836 */ /* 0x004fe40000000000 */
[----:B------:R-:W-:Y:S02]  /*6370*/  IMAD.U32 R3, RZ, RZ, UR37 ;  /* 0x00000025ff037e24 */ /* 0x000fe4000f8e00ff */
[----:B------:R-:W-:Y:S03]  /*6380*/  VIADD R105, R105, 0x1 ;  /* 0x0000000169697836 */ /* 0x000fe60000000000 */
[----:B------:R-:W-:Y:S05]  /*6390*/  PRMT R3, R3, 0x654, R32 ;  /* 0x0000065403037816 */ /* 0x000fea0000000020 */
[----:B------:R2:W3:Y:S04]  /*63a0*/  @P0 LDS.128 R80, [R0+UR49+0x200] ;  /* 0x0002003100500984 */ /* 0x0004e80008000c00 */
[----:B------:R2:W4:Y:S01]  /*63b0*/  @P0 LDS.128 R84, [R2+0x210] ;  /* 0x0002100002540984 */ /* 0x0005220000000c00 */
[C---:B------:R-:W-:Y:S01]  /*63c0*/  ISETP.NE.AND P0, PT, R105.reuse, 0x2, PT ;  /* 0x000000026900780c */ /* 0x040fe20003f05270 */
[----:B------:R-:W-:Y:S01]  /*63d0*/  @!PT LDS RZ, [RZ] ;  /* 0x00000000fffff984 */ /* 0x000fe20000000800 */
[----:B------:R-:W-:Y:S01]  /*63e0*/  @!PT LDS RZ, [RZ] ;  /* 0x00000000fffff984 */ /* 0x000fe20000000800 */
[----:B------:R-:W-:Y:S01]  /*63f0*/  @!PT LDS RZ, [RZ] ;  /* 0x00000000fffff984 */ /* 0x000fe20000000800 */
[----:B------:R-:W-:Y:S01]  /*6400*/  @!PT LDS RZ, [RZ] ;  /* 0x00000000fffff984 */ /* 0x000fe20000000800 */
[----:B------:R5:W-:Y:S06]  /*6410*/  MEMBAR.ALL.CTA ;  /* 0x0000000000007992 */ /* 0x000bec0000008000 */
[----:B-----5:R-:W5:Y:S01]  /*6420*/  FENCE.VIEW.ASYNC.S ;  /* 0x00000000000073c6 */ /* 0x020f620000000000 */
[----:B------:R-:W-:Y:S01]  /*6430*/  SEL R105, R105, RZ, P0 ;  /* 0x000000ff69697207 */ /* 0x000fe20000000000 */
[----:B-----5:R5:W-:Y:S02]  /*6440*/  SYNCS.ARRIVE.TRANS64.RED.A1T0 RZ, [R3+URZ], RZ ;  /* 0x000000ff03ff79a7 */ /* 0x020be400081004ff */
[----:B-----5:R-:W-:Y:S04]  /*6450*/  SEL R3, RZ, 0x1, P0 ;  /* 0x00000001ff037807 */ /* 0x020fe80000000000 */
[----:B--23--:R-:W-:Y:S02]  /*6460*/  LOP3.LUT R104, R104, R3, RZ, 0x3c, !PT ;  /* 0x0000000368687212 */ /* 0x00cfe400078e3cff */
.L_x_97:
[----:B------:R-:W-:Y:S05]  /*6470*/  BSYNC B1 ;  /* 0x0000000000017941 */ /* 0x000fea0003800000 */
.L_x_96:
[----:B------:R-:W-:Y:S05]  /*6480*/  VIADD R0, R48, 0x40 ;  /* 0x0000004030007836 */ /* 0x000fea0000000000 */
[----:B------:R-:W-:Y:S04]  /*6490*/  SHF.R.U32.HI R0, RZ, 0x15, R0 ;  /* 0x00000015ff007819 */ /* 0x000fe80000011600 */
[----:B------:R-:W-:Y:S11]  /*64a0*/  LOP3.LUT P0, RZ, R0, 0x3, R101, 0x48, !PT ;  /* 0x0000000300ff7812 */ /* 0x000ff60007804865 */
[----:B------:R-:W-:Y:S02]  /*64b0*/  @!UPT UIADD3 URZ, UPT, UPT, URZ, URZ, URZ ;  /* 0x000000fffffff290 */ /* 0x000fe4000fffe0ff */
[----:B------:R-:W-:Y:S05]  /*64c0*/  @!P0 BRA `(.L_x_101) ;  /* 0x0000000000408947 */ /* 0x000fea0003800000 */
[----:B------:R-:W2:Y:S01]  /*64d0*/  LDCU.64 UR8, c[0x4][0x70] ;  /* 0x01000e00ff0877ac */ /* 0x000ea20008000a00 */
[----:B------:R-:W-:Y:S01]  /*64e0*/  MOV R3, 0x0 ;  /* 0x0000000000037802 */ /* 0x000fe20000000f00 */
[----:B------:R-:W-:Y:S02]  /*64f0*/  HFMA2 R12, -RZ, RZ, 0, 5.9604644775390625e-08 ;  /* 0x00000001ff0c7431 */ /* 0x000fe400000001ff */
[----:B------:R-:W-:Y:S02]  /*6500*/  IMAD.MOV.U32 R8, RZ, RZ, 0x192 ;  /* 0x00000192ff087424 */ /* 0x000fe400078e00ff */
[----:B------:R-:W-:Y:S01]  /*6510*/  IMAD.MOV.U32 R13, RZ, RZ, RZ ;  /* 0x000000ffff0d7224 */ /* 0x000fe200078e00ff */
[----:B------:R-:W3:Y:S01]  /*6520*/  LDCU.64 UR6, c[0x4][0x78] ;  /* 0x01000f00ff0677ac */ /* 0x000ee20008000a00 */
[----:B------:R-:W1:Y:S01]  /*6530*/  LDC.64 R2, c[0x4][R3] ;  /* 0x0100000003027b82 */ /* 0x000e620000000a00 */
[----:B------:R-:W5:Y:S01]  /*6540*/  LDCU.64 UR4, c[0x4][0x10] ;  /* 0x01000200ff0477ac */ /* 0x000f620008000a00 */
[----:B--2---:R-:W-:Y:S01]  /*6550*/  MOV R5, UR9 ;  /* 0x0000000900057c02 */ /* 0x004fe20008000f00 */
[----:B------:R-:W-:Y:S01]  /*6560*/  IMAD.U32 R4, RZ, RZ, UR8 ;  /* 0x00000008ff047e24 */ /* 0x000fe2000f8e00ff */
[----:B---3--:R-:W-:Y:S01]  /*6570*/  MOV R7, UR7 ;  /* 0x0000000700077c02 */ /* 0x008fe20008000f00 */
[----:B------:R-:W-:Y:S01]  /*6580*/  IMAD.U32 R6, RZ, RZ, UR6 ;  /* 0x00000006ff067e24 */ /* 0x000fe2000f8e00ff */
[----:B-----5:R-:W-:Y:S01]  /*6590*/  MOV R11, UR5 ;  /* 0x00000005000b7c02 */ /* 0x020fe20008000f00 */
[----:B------:R-:W-:Y:S02]  /*65a0*/  IMAD.U32 R10, RZ, RZ, UR4 ;  /* 0x00000004ff0a7e24 */ /* 0x000fe4000f8e00ff */
[----:B------:R-:W-:Y:S07]  /*65b0*/  LEPC R20, `(.L_x_101) ;  /* 0x000000001014794e */ /* 0x000fee0000000000 */
[----:B-1--4-:R-:W-:Y:S05]  /*65c0*/  CALL.ABS.NOINC R2 ;  /* 0x0000000002007343 */ /* 0x012fea0003c00000 */
.L_x_101:
[----:B------:R-:W-:Y:S01]  /*65d0*/  ISETP.NE.AND P0, PT, R110, RZ, PT ;  /* 0x000000ff6e00720c */ /* 0x000fe20003f05270 */
[----:B------:R-:W-:Y:S05]  /*65e0*/  WARPSYNC.ALL ;  /* 0x0000000000007948 */ /* 0x000fea0003800000 */
[----:B------:R-:W-:Y:S01]  /*65f0*/  R2UR UR4, R48 ;  /* 0x00000000300472ca */ /* 0x000fe200000e0000 */
[----:B------:R-:W-:Y:S01]  /*6600*/  BSSY.RECONVERGENT B0, `(.L_x_102) ;  /* 0x000009c000007945 */ /* 0x000fe20003800200 */
[-C--:B------:R-:W-:Y:S02]  /*6610*/  F2FP.F16.E4M3.UNPACK_B R51, R80.reuse ;  /* 0x00000050ff33723e */ /* 0x080fe400020006ff */
[----:B------:R-:W-:Y:S02]  /*6620*/  F2FP.F16.E4M3.UNPACK_B R80, R80.H1 ;  /* 0x00000050ff50723e */ /* 0x000fe400030006ff */
[-C--:B------:R-:W-:Y:S01]  /*6630*/  F2FP.F16.E4M3.UNPACK_B R55, R81.reuse ;  /* 0x00000051ff37723e */ /* 0x080fe200020006ff */
[--C-:B------:R-:W-:Y:S01]  /*6640*/  HADD2.F32 R50, -RZ, R51.reuse.H0_H0 ;  /* 0x20000033ff327230 */ /* 0x100fe20000004100 */
[----:B------:R-:W-:Y:S01]  /*6650*/  F2FP.F16.E4M3.UNPACK_B R81, R81.H1 ;  /* 0x00000051ff51723e */ /* 0x000fe200030006ff */
[----:B------:R-:W-:Y:S01]  /*6660*/  HADD2.F32 R52, -RZ, R51.H1_H1 ;  /* 0x30000033ff347230 */ /* 0x000fe20000004100 */
[-C--:B------:R-:W-:Y:S01]  /*6670*/  F2FP.F16.E4M3.UNPACK_B R59, R82.reuse ;  /* 0x00000052ff3b723e */ /* 0x080fe200020006ff */
[--C-:B------:R-:W-:Y:S01]  /*6680*/  HADD2.F32 R51, -RZ, R80.reuse.H0_H0 ;  /* 0x20000050ff337230 */ /* 0x100fe20000004100 */
[----:B------:R-:W-:Y:S01]  /*6690*/  F2FP.F16.E4M3.UNPACK_B R82, R82.H1 ;  /* 0x00000052ff52723e */ /* 0x000fe200030006ff */
[----:B------:R-:W-:Y:S01]  /*66a0*/  LDTM.16dp32bit_t0_t15.x32 R4, tmem[UR4+0x40] ;  /* 0x00004004000479ee */ /* 0x000fe20008a80000 */
[----:B------:R-:W2:Y:S01]  /*66b0*/  LDTM.16dp32bit_t16_t31.x32 R4, tmem[UR4+0x60] ;  /* 0x00006004000479ee */ /* 0x000ea20008aa0000 */
[----:B------:R-:W-:Y:S01]  /*66c0*/  NOP ;  /* 0x0000000000007918 */ /* 0x000fe20000000000 */
[--C-:B------:R-:W-:Y:S01]  /*66d0*/  HADD2.F32 R53, -RZ, R55.reuse.H0_H0 ;  /* 0x20000037ff357230 */ /* 0x100fe20000004100 */
[----:B------:R-:W-:Y:S01]  /*66e0*/  R2UR UR5, R113 ;  /* 0x00000000710572ca */ /* 0x000fe200000e0000 */
[----:B------:R-:W-:Y:S01]  /*66f0*/  HADD2.F32 R56, -RZ, R55.H1_H1 ;  /* 0x30000037ff387230 */ /* 0x000fe20000004100 */
[----:B------:R-:W-:Y:S01]  /*6700*/  F2FP.F16.E4M3.UNPACK_B R63, R83 ;  /* 0x00000053ff3f723e */ /* 0x000fe200020006ff */
[--C-:B------:R-:W-:Y:S01]  /*6710*/  HADD2.F32 R57, -RZ, R59.reuse.H0_H0 ;  /* 0x2000003bff397230 */ /* 0x100fe20000004100 */
[----:B----4-:R-:W-:Y:S01]  /*6720*/  F2FP.F16.E4M3.UNPACK_B R67, R84 ;  /* 0x00000054ff43723e */ /* 0x010fe200020006ff */
[----:B------:R-:W-:Y:S01]  /*6730*/  HADD2.F32 R60, -RZ, R59.H1_H1 ;  /* 0x3000003bff3c7230 */ /* 0x000fe20000004100 */
[----:B------:R-:W-:Y:S01]  /*6740*/  F2FP.F16.E4M3.UNPACK_B R71, R85 ;  /* 0x00000055ff47723e */ /* 0x000fe200020006ff */
[--C-:B------:R-:W-:Y:S01]  /*6750*/  HADD2.F32 R61, -RZ, R63.reuse.H0_H0 ;  /* 0x2000003fff3d7230 */ /* 0x100fe20000004100 */
[----:B------:R-:W-:Y:S01]  /*6760*/  F2FP.F16.E4M3.UNPACK_B R75, R86 ;  /* 0x00000056ff4b723e */ /* 0x000fe200020006ff */
[----:B------:R-:W-:Y:S01]  /*6770*/  HADD2.F32 R64, -RZ, R63.H1_H1 ;  /* 0x3000003fff407230 */ /* 0x000fe20000004100 */
[----:B------:R-:W-:Y:S01]  /*6780*/  F2FP.F16.E4M3.UNPACK_B R77, R87 ;  /* 0x00000057ff4d723e */ /* 0x000fe200020006ff */
[--C-:B------:R-:W-:Y:S01]  /*6790*/  HADD2.F32 R65, -RZ, R67.reuse.H0_H0 ;  /* 0x20000043ff417230 */ /* 0x100fe20000004100 */
[----:B------:R-:W-:Y:S01]  /*67a0*/  F2FP.F16.E4M3.UNPACK_B R83, R83.H1 ;  /* 0x00000053ff53723e */ /* 0x000fe200030006ff */
[----:B------:R-:W-:Y:S01]  /*67b0*/  UIADD3 UR5, UPT, UPT, UR5, 0xb0, URZ ;  /* 0x000000b005057890 */ /* 0x000fe2000fffe0ff */
[----:B------:R-:W-:Y:S01]  /*67c0*/  HADD2.F32 R67, -RZ, R67.H1_H1 ;  /* 0x30000043ff437230 */ /* 0x000fe20000004100 */
[----:B------:R-:W-:Y:S01]  /*67d0*/  F2FP.F16.E4M3.UNPACK_B R84, R84.H1 ;  /* 0x00000054ff54723e */ /* 0x000fe200030006ff */
[--C-:B------:R-:W-:Y:S01]  /*67e0*/  HADD2.F32 R69, -RZ, R71.reuse.H0_H0 ;  /* 0x20000047ff457230 */ /* 0x100fe20000004100 */
[----:B------:R-:W-:Y:S01]  /*67f0*/  UPRMT UR5, UR37, 0x654, UR5 ;  /* 0x0000065425057896 */ /* 0x000fe20008000005 */
[----:B------:R-:W-:Y:S01]  /*6800*/  HADD2.F32 R72, -RZ, R71.H1_H1 ;  /* 0x30000047ff487230 */ /* 0x000fe20000004100 */
[----:B------:R-:W-:Y:S01]  /*6810*/  F2FP.F16.E4M3.UNPACK_B R85, R85.H1 ;  /* 0x00000055ff55723e */ /* 0x000fe200030006ff */
[--C-:B------:R-:W-:Y:S02]  /*6820*/  HADD2.F32 R73, -RZ, R75.reuse.H0_H0 ;  /* 0x2000004bff497230 */ /* 0x100fe40000004100 */
[C---:B--2---:R-:W-:Y:S01]  /*6830*/  FMUL R4, R47.reuse, R4 ;  /* 0x000000042f047220 */ /* 0x044fe20000400000 */
[C---:B------:R-:W-:Y:S01]  /*6840*/  FMUL R5, R47.reuse, R5 ;  /* 0x000000052f057220 */ /* 0x040fe20000400000 */
[C---:B------:R-:W-:Y:S01]  /*6850*/  FMUL R8, R47.reuse, R8 ;  /* 0x000000082f087220 */ /* 0x040fe20000400000 */
[----:B------:R-:W-:Y:S01]  /*6860*/  FMUL R9, R47, R9 ;  /* 0x000000092f097220 */ /* 0x000fe20000400000 */
[C---:B------:R-:W-:Y:S01]  /*6870*/  FFMA R4, R49.reuse, R50, R4 ;  /* 0x0000003231047223 */ /* 0x040fe20000000004 */
[----:B------:R-:W-:Y:S01]  /*6880*/  SYNCS.ARRIVE.TRANS64.RED.A1T0 RZ, [UR5], RZ ;  /* 0x000000ffffff79a7 */ /* 0x000fe20008100405 */
        /* <DEDUP_REMOVED lines=18> */
[--C-:B------:R-:W-:Y:S02]  /*69b0*/  HADD2.F32 R55, -RZ, R81.reuse.H0_H0 ;  /* 0x20000051ff377230 */ /* 0x100fe40000004100 */
[----:B------:R-:W-:Y:S01]  /*69c0*/  FMUL R10, R47, R10 ;  /* 0x0000000a2f0a7220 */ /* 0x000fe20000400000 */
[C---:B------:R-:W-:Y:S01]  /*69d0*/  FFMA R6, R49.reuse, R51, R6 ;  /* 0x0000003331067223 */ /* 0x040fe20000000006 */
[----:B------:R-:W-:Y:S02]  /*69e0*/  HADD2.F32 R58, -RZ, R81.H1_H1 ;  /* 0x30000051ff3a7230 */ /* 0x000fe40000004100 */
[C---:B------:R-:W-:Y:S01]  /*69f0*/  FFMA R7, R49.reuse, R54, R7 ;  /* 0x0000003631077223 */ /* 0x040fe20000000007 */
[C---:B------:R-:W-:Y:S01]  /*6a00*/  FFMA R8, R49.reuse, R53, R8 ;  /* 0x0000003531087223 */ /* 0x040fe20000000008 */
[C---:B------:R-:W-:Y:S01]  /*6a10*/  FFMA R9, R49.reuse, R56, R9 ;  /* 0x0000003831097223 */ /* 0x040fe20000000009 */
[----:B------:R-:W-:Y:S01]  /*6a20*/  FFMA R10, R49, R55, R10 ;  /* 0x00000037310a7223 */ /* 0x000fe2000000000a */
[----:B------:R-:W-:Y:S01]  /*6a30*/  HADD2.F32 R51, -RZ, R77.H0_H0 ;  /* 0x2000004dff337230 */ /* 0x000fe20000004100 */
[----:B-1----:R-:W-:Y:S01]  /*6a40*/  F2FP.SATFINITE.E4M3.F32.PACK_AB_MERGE_C R116, R7, R6, RZ ;  /* 0x000000060774723e */ /* 0x002fe200048070ff */
[C---:B------:R-:W-:Y:S01]  /*6a50*/  FMUL R11, R47.reuse, R11 ;  /* 0x0000000b2f0b7220 */ /* 0x040fe20000400000 */
[--C-:B------:R-:W-:Y:S02]  /*6a60*/  HADD2.F32 R59, -RZ, R82.reuse.H0_H0 ;  /* 0x20000052ff3b7230 */ /* 0x100fe40000004100 */
[----:B------:R-:W-:Y:S01]  /*6a70*/  FMUL R14, R47, R14 ;  /* 0x0000000e2f0e7220 */ /* 0x000fe20000400000 */
[----:B------:R-:W-:Y:S01]  /*6a80*/  HADD2.F32 R62, -RZ, R82.H1_H1 ;  /* 0x30000052ff3e7230 */ /* 0x000fe20000004100 */
[----:B------:R-:W-:Y:S01]  /*6a90*/  F2FP.SATFINITE.E4M3.F32.PACK_AB_MERGE_C R116, R5, R4, R116 ;  /* 0x000000040574723e */ /* 0x000fe20004807074 */
[C---:B------:R-:W-:Y:S01]  /*6aa0*/  FFMA R11, R49.reuse, R58, R11 ;  /* 0x0000003a310b7223 */ /* 0x040fe2000000000b */
[C---:B------:R-:W-:Y:S01]  /*6ab0*/  FFMA R12, R49.reuse, R57, R12 ;  /* 0x00000039310c7223 */ /* 0x040fe2000000000c */
[C---:B------:R-:W-:Y:S01]  /*6ac0*/  FFMA R13, R49.reuse, R60, R13 ;  /* 0x0000003c310d7223 */ /* 0x040fe2000000000d */
[----:B------:R-:W-:Y:S01]  /*6ad0*/  F2FP.F16.E4M3.UNPACK_B R86, R86.H1 ;  /* 0x00000056ff56723e */ /* 0x000fe200030006ff */
[----:B------:R-:W-:Y:S01]  /*6ae0*/  FFMA R14, R49, R59, R14 ;  /* 0x0000003b310e7223 */ /* 0x000fe2000000000e */
[----:B------:R-:W-:Y:S01]  /*6af0*/  F2FP.SATFINITE.E4M3.F32.PACK_AB_MERGE_C R117, R11, R10, RZ ;  /* 0x0000000a0b75723e */ /* 0x000fe200048070ff */
[C---:B------:R-:W-:Y:S01]  /*6b00*/  FMUL R15, R47.reuse, R15 ;  /* 0x0000000f2f0f7220 */ /* 0x040fe20000400000 */
[--C-:B------:R-:W-:Y:S02]  /*6b10*/  HADD2.F32 R63, -RZ, R83.reuse.H0_H0 ;  /* 0x20000053ff3f7230 */ /* 0x100fe40000004100 */
[----:B------:R-:W-:Y:S01]  /*6b20*/  FMUL R18, R47, R18 ;  /* 0x000000122f127220 */ /* 0x000fe20000400000 */
[----:B------:R-:W-:Y:S01]  /*6b30*/  HADD2.F32 R66, -RZ, R83.H1_H1 ;  /* 0x30000053ff427230 */ /* 0x000fe20000004100 */
[----:B------:R-:W-:Y:S01]  /*6b40*/  F2FP.SATFINITE.E4M3.F32.PACK_AB_MERGE_C R117, R9, R8, R117 ;  /* 0x000000080975723e */ /* 0x000fe20004807075 */
[C---:B------:R-:W-:Y:S01]  /*6b50*/  FFMA R15, R49.reuse, R62, R15 ;  /* 0x0000003e310f7223 */ /* 0x040fe2000000000f */
[C---:B------:R-:W-:Y:S01]  /*6b60*/  FFMA R16, R49.reuse, R61, R16 ;  /* 0x0000003d31107223 */ /* 0x040fe20000000010 */
[----:B------:R-:W-:Y:S01]  /*6b70*/  FFMA R17, R49, R64, R17 ;  /* 0x0000004031117223 */ /* 0x000fe20000000011 */
[----:B------:R-:W-:Y:S01]  /*6b80*/  FMUL R19, R47, R19 ;  /* 0x000000132f137220 */ /* 0x000fe20000400000 */
        /* <DEDUP_REMOVED lines=15> */
[----:B------:R-:W-:Y:S01]  /*6c80*/  F2FP.F16.E4M3.UNPACK_B R87, R87.H1 ;  /* 0x00000057ff57723e */ /* 0x000fe200030006ff */
        /* <DEDUP_REMOVED lines=32> */
[----:B------:R-:W-:Y:S03]  /*6e90*/  IADD3 R79, PT, PT, R44, 0x1, RZ ;  /* 0x000000012c4f7810 */ /* 0x000fe60007ffe0ff */
        /* <DEDUP_REMOVED lines=9> */
[----:B------:R-:W-:Y:S02]  /*6f30*/  UIADD3 UR8, UP0, UPT, UR52, 0x680, URZ ;  /* 0x0000068034087890 */ /* 0x000fe4000ff1e0ff */
[----:B------:R-:W-:Y:S02]  /*6f40*/  UIADD3 UR5, UPT, UPT, UR41, 0x40, URZ ;  /* 0x0000004029057890 */ /* 0x000fe4000fffe0ff */
[----:B------:R-:W-:Y:S02]  /*6f50*/  UIADD3 UR4, UPT, UPT, UR49, 0x3200, URZ ;  /* 0x0000320031047890 */ /* 0x000fe4000fffe0ff */
[----:B------:R-:W-:Y:S01]  /*6f60*/  UIADD3.X UR9, UPT, UPT, URZ, UR53, URZ, UP0, !UPT ;  /* 0x00000035ff097290 */ /* 0x000fe200087fe4ff */
[----:B------:R-:W-:Y:S01]  /*6f70*/  UMOV UR6, UR42 ;  /* 0x0000002a00067c82 */ /* 0x000fe20008000000 */
[----:B------:R-:W-:Y:S07]  /*6f80*/  UMOV UR7, UR36 ;  /* 0x0000002400077c82 */ /* 0x000fee0008000000 */
[----:B------:R2:W-:Y:S01]  /*6f90*/  UTMASTG.3D [UR4], [UR8] ;  /* 0x00000004080073b5 */ /* 0x0005e20008010000 */
[----:B------:R0:W-:Y:S01]  /*6fa0*/  UTMACMDFLUSH ;  /* 0x00000000000079b7 */ /* 0x0001e20000000000 */
[----:B--2---:R-:W-:Y:S04]  /*6fb0*/  DEPBAR.LE SB0, 0x1 ;  /* 0x000080400000791a */ /* 0x004fe80000000000 */
.L_x_103:
[----:B------:R-:W-:Y:S05]  /*6fc0*/  BSYNC.RECONVERGENT B0 ;  /* 0x0000000000007941 */ /* 0x000fea0003800200 */
.L_x_102:
[----:B------:R-:W-:Y:S01]  /*6fd0*/  BAR.SYNC.DEFER_BLOCKING 0x1, 0x80 ;  /* 0x0042000000007b1d */ /* 0x000fe20000010000 */
[----:B------:R-:W-:Y:S01]  /*6fe0*/  ISETP.NE.AND P2, PT, R111, RZ, PT ;  /* 0x000000ff6f00720c */ /* 0x000fe20003f45270 */
[----:B------:R-:W-:Y:S01]  /*6ff0*/  IMAD.IADD R20, R43, 0x1, R94 ;  /* 0x000000012b147824 */ /* 0x000fe200078e025e */
[----:B------:R-:W-:Y:S01]  /*7000*/  ISETP.NE.AND P0, PT, R112, 0x2, PT ;  /* 0x000000027000780c */ /* 0x000fe20003f05270 */
[----:B------:R-:W-:Y:S01]  /*7010*/  IMAD.IADD R21, R45, 0x1, R96 ;  /* 0x000000012d157824 */ /* 0x000fe200078e0260 */
[----:B------:R-:W-:Y:S02]  /*7020*/  ISETP.NE.AND P1, PT, R79, 0x4, PT ;  /* 0x000000044f00780c */ /* 0x000fe40003f25270 */
[----:B------:R-:W-:Y:S02]  /*7030*/  SEL R3, RZ, 0x1, P0 ;  /* 0x00000001ff037807 */ /* 0x000fe40000000000 */
[----:B------:R-:W-:Y:S02]  /*7040*/  SEL R0, RZ, 0x1, P1 ;  /* 0x00000001ff007807 */ /* 0x000fe40000800000 */
[----:B------:R-:W-:Y:S02]  /*7050*/  LOP3.LUT R106, R106, R3, RZ, 0x3c, !PT ;  /* 0x000000036a6a7212 */ /* 0x000fe400078e3cff */
[----:B------:R-:W-:Y:S02]  /*7060*/  LOP3.LUT R107, R107, R0, RZ, 0x3c, !PT ;  /* 0x000000006b6b7212 */ /* 0x000fe400078e3cff */
[----:B------:R-:W-:Y:S02]  /*7070*/  @P2 R2UR UR36, R103 ;  /* 0x00000000672422ca */ /* 0x000fe400000e0000 */
[----:B------:R-:W-:Y:S02]  /*7080*/  SEL R112, R112, RZ, P0 ;  /* 0x000000ff70707207 */ /* 0x000fe40000000000 */
[----:B------:R-:W-:Y:S01]  /*7090*/  SEL R44, R79, RZ, P1 ;  /* 0x000000ff4f2c7207 */ /* 0x000fe20000800000 */
[----:B------:R-:W-:Y:S10]  /*70a0*/  @P2 BRA `(.L_x_104) ;  /* 0xffffffd400f82947 */ /* 0x000ff4000383ffff */
[----:B------:R-:W-:Y:S05]  /*70b0*/  EXIT ;  /* 0x000000000000794d */ /* 0x000fea0003800000 */
.L_x_19:
[----:B--2---:R2:W1:Y:S02]  /*70c0*/  SYNCS.PHASECHK.TRANS64.TRYWAIT P0, [R3+URZ+0xe0], R2 ;  /* 0x0000e002030075a7 */ /* 0x00446400080011ff */
[----:B-1----:R-:W-:Y:S05]  /*70d0*/  @!P0 NANOSLEEP.SYNCS 0x989680 ;  /* 0x009896800000895d */ /* 0x002fea0003900000 */
[----:B------:R-:W1:Y:S02]  /*70e0*/  @!P0 SYNCS.PHASECHK.TRANS64 P0, [R3+URZ+0xe0], R2 ;  /* 0x0000e002030085a7 */ /* 0x000e6400080010ff */
[----:B-1----:R-:W-:Y:S05]  /*70f0*/  @!P0 BRA `(.L_x_19) ;  /* 0xfffffffc00f08947 */ /* 0x002fea000383ffff */
[----:B------:R-:W-:Y:S05]  /*7100*/  BRA `(.L_x_105) ;  /* 0xffffffa400287947 */ /* 0x000fea000383ffff */
.L_x_22:
[----:B-1----:R-:W-:-:S07]  /*7110*/  MOV R2, UR33 ;  /* 0x0000002100027c02 */ /* 0x002fce0008000f00 */
.L_x_106:
[----:B-1----:R1:W2:Y:S02]  /*7120*/  SYNCS.PHASECHK.TRANS64.TRYWAIT P0, [R2+URZ+0x20], R5 ;  /* 0x00002005020075a7 */ /* 0x0022a400080011ff */
[----:B--2---:R-:W-:Y:S05]  /*7130*/  @!P0 NANOSLEEP.SYNCS 0x989680 ;  /* 0x009896800000895d */ /* 0x004fea0003900000 */
[----:B------:R-:W2:Y:S02]  /*7140*/  @!P0 SYNCS.PHASECHK.TRANS64 P0, [R2+URZ+0x20], R5 ;  /* 0x00002005020085a7 */ /* 0x000ea400080010ff */
[----:B--2---:R-:W-:Y:S05]  /*7150*/  @!P0 BRA `(.L_x_106) ;  /* 0xfffffffc00f08947 */ /* 0x004fea000383ffff */
[----:B------:R-:W-:Y:S05]  /*7160*/  BRA `(.L_x_21) ;  /* 0xffffffa400787947 */ /* 0x000fea000383ffff */
.L_x_28:
[----:B-1----:R-:W-:-:S07]  /*7170*/  MOV R2, UR17 ;  /* 0x0000001100027c02 */ /* 0x002fce0008000f00 */
.L_x_107:
[----:B-1----:R1:W2:Y:S02]  /*7180*/  SYNCS.PHASECHK.TRANS64.TRYWAIT P0, [R2+URZ+0x20], R5 ;  /* 0x00002005020075a7 */ /* 0x0022a400080011ff */
[----:B--2---:R-:W-:Y:S05]  /*7190*/  @!P0 NANOSLEEP.SYNCS 0x989680 ;  /* 0x009896800000895d */ /* 0x004fea0003900000 */
[----:B------:R-:W2:Y:S02]  /*71a0*/  @!P0 SYNCS.PHASECHK.TRANS64 P0, [R2+URZ+0x20], R5 ;  /* 0x00002005020085a7 */ /* 0x000ea400080010ff */
[----:B--2---:R-:W-:Y:S05]  /*71b0*/  @!P0 BRA `(.L_x_107) ;  /* 0xfffffffc00f08947 */ /* 0x004fea000383ffff */
[----:B------:R-:W-:Y:S05]  /*71c0*/  BRA `(.L_x_27) ;  /* 0xffffffa800207947 */ /* 0x000fea000383ffff */
.L_x_32:
[----:B-1----:R1:W2:Y:S02]  /*71d0*/  SYNCS.PHASECHK.TRANS64.TRYWAIT P0, [R2+URZ+0x70], R3 ;  /* 0x00007003020075a7 */ /* 0x0022a400080011ff */
[----:B--2---:R-:W-:Y:S05]  /*71e0*/  @!P0 NANOSLEEP.SYNCS 0x989680 ;  /* 0x009896800000895d */ /* 0x004fea0003900000 */
[----:B------:R-:W2:Y:S02]  /*71f0*/  @!P0 SYNCS.PHASECHK.TRANS64 P0, [R2+URZ+0x70], R3 ;  /* 0x00007003020085a7 */ /* 0x000ea400080010ff */
[----:B--2---:R-:W-:Y:S05]  /*7200*/  @!P0 BRA `(.L_x_32) ;  /* 0xfffffffc00f08947 */ /* 0x004fea000383ffff */
[----:B------:R-:W-:Y:S05]  /*7210*/  BRA `(.L_x_108) ;  /* 0xffffffa800b07947 */ /* 0x000fea000383ffff */
.L_x_36:
[----:B----4-:R-:W-:-:S07]  /*7220*/  MOV R0, UR5 ;  /* 0x0000000500007c02 */ /* 0x010fce0008000f00 */
.L_x_109:
[----:B-1----:R1:W2:Y:S02]  /*7230*/  SYNCS.PHASECHK.TRANS64.TRYWAIT P0, [R0+URZ], R3 ;  /* 0x00000003000075a7 */ /* 0x0022a400080011ff */
[----:B--2---:R-:W-:Y:S05]  /*7240*/  @!P0 NANOSLEEP.SYNCS 0x989680 ;  /* 0x009896800000895d */ /* 0x004fea0003900000 */
[----:B------:R-:W2:Y:S02]  /*7250*/  @!P0 SYNCS.PHASECHK.TRANS64 P0, [R0+URZ], R3 ;  /* 0x00000003000085a7 */ /* 0x000ea400080010ff */
[----:B--2---:R-:W-:Y:S05]  /*7260*/  @!P0 BRA `(.L_x_109) ;  /* 0xfffffffc00f08947 */ /* 0x004fea000383ffff */
[----:B------:R-:W-:Y:S05]  /*7270*/  BRA `(.L_x_110) ;  /* 0xffffffb000207947 */ /* 0x000fea000383ffff */
.L_x_37:
[----:B----4-:R-:W-:-:S07]  /*7280*/  MOV R0, UR5 ;  /* 0x0000000500007c02 */ /* 0x010fce0008000f00 */
.L_x_111:
[----:B-1----:R1:W2:Y:S02]  /*7290*/  SYNCS.PHASECHK.TRANS64.TRYWAIT P0, [R0+URZ], R3 ;  /* 0x00000003000075a7 */ /* 0x0022a400080011ff */
[----:B--2---:R-:W-:Y:S05]  /*72a0*/  @!P0 NANOSLEEP.SYNCS 0x989680 ;  /* 0x009896800000895d */ /* 0x004fea0003900000 */
[----:B------:R-:W2:Y:S02]  /*72b0*/  @!P0 SYNCS.PHASECHK.TRANS64 P0, [R0+URZ], R3 ;  /* 0x00000003000085a7 */ /* 0x000ea400080010ff */
[----:B--2---:R-:W-:Y:S05]  /*72c0*/  @!P0 BRA `(.L_x_111) ;  /* 0xfffffffc00f08947 */ /* 0x004fea000383ffff */
[----:B------:R-:W-:Y:S05]  /*72d0*/  BRA `(.L_x_112) ;  /* 0xffffffb0002c7947 */ /* 0x000fea000383ffff */
.L_x_38:
[----:B----4-:R-:W-:-:S07]  /*72e0*/  MOV R0, UR5 ;  /* 0x0000000500007c02 */ /* 0x010fce0008000f00 */
.L_x_113:
[----:B-1----:R1:W2:Y:S02]  /*72f0*/  SYNCS.PHASECHK.TRANS64.TRYWAIT P0, [R0+URZ], R3 ;  /* 0x00000003000075a7 */ /* 0x0022a400080011ff */
[----:B--2---:R-:W-:Y:S05]  /*7300*/  @!P0 NANOSLEEP.SYNCS 0x989680 ;  /* 0x009896800000895d */ /* 0x004fea0003900000 */
[----:B------:R-:W2:Y:S02]  /*7310*/  @!P0 SYNCS.PHASECHK.TRANS64 P0, [R0+URZ], R3 ;  /* 0x00000003000085a7 */ /* 0x000ea400080010ff */
[----:B--2---:R-:W-:Y:S05]  /*7320*/  @!P0 BRA `(.L_x_113) ;  /* 0xfffffffc00f08947 */ /* 0x004fea000383ffff */
[----:B------:R-:W-:Y:S05]  /*7330*/  BRA `(.L_x_114) ;  /* 0xffffffb000387947 */ /* 0x000fea000383ffff */
.L_x_41:
[----:B-1----:R1:W2:Y:S02]  /*7340*/  SYNCS.PHASECHK.TRANS64.TRYWAIT P0, [R0+URZ+0xd0], R5 ;  /* 0x0000d005000075a7 */ /* 0x0022a400080011ff */
[----:B--2---:R-:W-:Y:S05]  /*7350*/  @!P0 NANOSLEEP.SYNCS 0x989680 ;  /* 0x009896800000895d */ /* 0x004fea0003900000 */
[----:B------:R-:W2:Y:S02]  /*7360*/  @!P0 SYNCS.PHASECHK.TRANS64 P0, [R0+URZ+0xd0], R5 ;  /* 0x0000d005000085a7 */ /* 0x000ea400080010ff */
[----:B--2---:R-:W-:Y:S05]  /*7370*/  @!P0 BRA `(.L_x_41) ;  /* 0xfffffffc00f08947 */ /* 0x004fea000383ffff */
[----:B------:R-:W-:Y:S05]  /*7380*/  BRA `(.L_x_115) ;  /* 0xffffffb000947947 */ /* 0x000fea000383ffff */
.L_x_42:
[----:B------:R-:W-:-:S07]  /*7390*/  MOV R0, UR5 ;  /* 0x0000000500007c02 */ /* 0x000fce0008000f00 */
.L_x_116:
[----:B-1----:R1:W2:Y:S02]  /*73a0*/  SYNCS.PHASECHK.TRANS64.TRYWAIT P0, [R0+URZ+0x80], R5 ;  /* 0x00008005000075a7 */ /* 0x0022a400080011ff */
[----:B--2---:R-:W-:Y:S05]  /*73b0*/  @!P0 NANOSLEEP.SYNCS 0x989680 ;  /* 0x009896800000895d */ /* 0x004fea0003900000 */
[----:B------:R-:W2:Y:S02]  /*73c0*/  @!P0 SYNCS.PHASECHK.TRANS64 P0, [R0+URZ+0x80], R5 ;  /* 0x00008005000085a7 */ /* 0x000ea400080010ff */
[----:B--2---:R-:W-:Y:S05]  /*73d0*/  @!P0 BRA `(.L_x_116) ;  /* 0xfffffffc00f08947 */ /* 0x004fea000383ffff */
[----:B------:R-:W-:Y:S05]  /*73e0*/  BRA `(.L_x_117) ;  /* 0xffffffb000a47947 */ /* 0x000fea000383ffff */
.L_x_43:
[----:B-1----:R1:W2:Y:S02]  /*73f0*/  SYNCS.PHASECHK.TRANS64.TRYWAIT P1, [R0+URZ+0x70], R5 ;  /* 0x00007005000075a7 */ /* 0x0022a400080211ff */
[----:B--2---:R-:W-:Y:S05]  /*7400*/  @!P1 NANOSLEEP.SYNCS 0x989680 ;  /* 0x009896800000995d */ /* 0x004fea0003900000 */
[----:B------:R-:W2:Y:S02]  /*7410*/  @!P1 SYNCS.PHASECHK.TRANS64 P1, [R0+URZ+0x70], R5 ;  /* 0x00007005000095a7 */ /* 0x000ea400080210ff */
[----:B--2---:R-:W-:Y:S05]  /*7420*/  @!P1 BRA `(.L_x_43) ;  /* 0xfffffffc00f09947 */ /* 0x004fea000383ffff */
[----:B------:R-:W-:Y:S05]  /*7430*/  BRA `(.L_x_118) ;  /* 0xffffffb000d47947 */ /* 0x000fea000383ffff */
.L_x_46:
[----:B------:R-:W-:-:S07]  /*7440*/  MOV R0, UR5 ;  /* 0x0000000500007c02 */ /* 0x000fce0008000f00 */
.L_x_119:
[----:B-1----:R1:W2:Y:S02]  /*7450*/  SYNCS.PHASECHK.TRANS64.TRYWAIT P0, [R0+URZ+0x80], R3 ;  /* 0x00008003000075a7 */ /* 0x0022a400080011ff */
[----:B--2---:R-:W-:Y:S05]  /*7460*/  @!P0 NANOSLEEP.SYNCS 0x989680 ;  /* 0x009896800000895d */ /* 0x004fea0003900000 */
[----:B------:R-:W2:Y:S02]  /*7470*/  @!P0 SYNCS.PHASECHK.TRANS64 P0, [R0+URZ+0x80], R3 ;  /* 0x00008003000085a7 */ /* 0x000ea400080010ff */
[----:B--2---:R-:W-:Y:S05]  /*7480*/  @!P0 BRA `(.L_x_119) ;  /* 0xfffffffc00f08947 */ /* 0x004fea000383ffff */
[----:B------:R-:W-:Y:S05]  /*7490*/  BRA `(.L_x_45) ;  /* 0xffffffb400287947 */ /* 0x000fea000383ffff */
.L_x_53:
[----:B-1----:R1:W2:Y:S02]  /*74a0*/  SYNCS.PHASECHK.TRANS64.TRYWAIT P1, [R0+URZ+0x70], R5 ;  /* 0x00007005000075a7 */ /* 0x0022a400080211ff */
[----:B--2---:R-:W-:Y:S05]  /*74b0*/  @!P1 NANOSLEEP.SYNCS 0x989680 ;  /* 0x009896800000995d */ /* 0x004fea0003900000 */
[----:B------:R-:W2:Y:S02]  /*74c0*/  @!P1 SYNCS.PHASECHK.TRANS64 P1, [R0+URZ+0x70], R5 ;  /* 0x00007005000095a7 */ /* 0x000ea400080210ff */
[----:B--2---:R-:W-:Y:S05]  /*74d0*/  @!P1 BRA `(.L_x_53) ;  /* 0xfffffffc00f09947 */ /* 0x004fea000383ffff */
[----:B------:R-:W-:Y:S05]  /*74e0*/  BRA `(.L_x_120) ;  /* 0xffffffb800887947 */ /* 0x000fea000383ffff */
.L_x_54:
[----:B------:R-:W-:-:S07]  /*74f0*/  MOV R3, UR8 ;  /* 0x0000000800037c02 */ /* 0x000fce0008000f00 */
.L_x_121:
[----:B-1----:R1:W2:Y:S02]  /*7500*/  SYNCS.PHASECHK.TRANS64.TRYWAIT P0, [R3+URZ+0xb0], R0 ;  /* 0x0000b000030075a7 */ /* 0x0022a400080011ff */
[----:B--2---:R-:W-:Y:S05]  /*7510*/  @!P0 NANOSLEEP.SYNCS 0x989680 ;  /* 0x009896800000895d */ /* 0x004fea0003900000 */
[----:B------:R-:W2:Y:S02]  /*7520*/  @!P0 SYNCS.PHASECHK.TRANS64 P0, [R3+URZ+0xb0], R0 ;  /* 0x0000b000030085a7 */ /* 0x000ea400080010ff */
[----:B--2---:R-:W-:Y:S05]  /*7530*/  @!P0 BRA `(.L_x_121) ;  /* 0xfffffffc00f08947 */ /* 0x004fea000383ffff */
[----:B------:R-:W-:Y:S05]  /*7540*/  BRA `(.L_x_122) ;  /* 0xffffffb800d87947 */ /* 0x000fea000383ffff */
.L_x_57:
[----:B------:R-:W-:Y:S07]  /*7550*/  MOV R0, UR7 ;  /* 0x0000000700007c02 */ /* 0x000fee0008000f00 */
.L_x_123:
[----:B-1----:R1:W2:Y:S02]  /*7560*/  SYNCS.PHASECHK.TRANS64.TRYWAIT P0, [R0+URZ], R3 ;  /* 0x00000003000075a7 */ /* 0x0022a400080011ff */
[----:B--2---:R-:W-:Y:S05]  /*7570*/  @!P0 NANOSLEEP.SYNCS 0x989680 ;  /* 0x009896800000895d */ /* 0x004fea0003900000 */
[----:B------:R-:W2:Y:S02]  /*7580*/  @!P0 SYNCS.PHASECHK.TRANS64 P0, [R0+URZ], R3 ;  /* 0x00000003000085a7 */ /* 0x000ea400080010ff */
[----:B--2---:R-:W-:Y:S05]  /*7590*/  @!P0 BRA `(.L_x_123) ;  /* 0xfffffffc00f08947 */ /* 0x004fea000383ffff */
[----:B------:R-:W-:Y:S05]  /*75a0*/  BRA `(.L_x_56) ;  /* 0xffffffb800f47947 */ /* 0x000fea000383ffff */
.L_x_60:
[----:B------:R-:W-:-:S07]  /*75b0*/  MOV R0, UR5 ;  /* 0x0000000500007c02 */ /* 0x000fce0008000f00 */
.L_x_124:
[----:B--2---:R2:W3:Y:S02]  /*75c0*/  SYNCS.PHASECHK.TRANS64.TRYWAIT P0, [R0+URZ], R3 ;  /* 0x00000003000075a7 */ /* 0x0044e400080011ff */
[----:B---3--:R-:W-:Y:S05]  /*75d0*/  @!P0 NANOSLEEP.SYNCS 0x989680 ;  /* 0x009896800000895d */ /* 0x008fea0003900000 */
[----:B------:R-:W3:Y:S02]  /*75e0*/  @!P0 SYNCS.PHASECHK.TRANS64 P0, [R0+URZ], R3 ;  /* 0x00000003000085a7 */ /* 0x000ee400080010ff */
[----:B---3--:R-:W-:Y:S05]  /*75f0*/  @!P0 BRA `(.L_x_124) ;  /* 0xfffffffc00f08947 */ /* 0x008fea000383ffff */
[----:B------:R-:W-:Y:S05]  /*7600*/  BRA `(.L_x_125) ;  /* 0xffffffbc00a87947 */ /* 0x000fea000383ffff */
.L_x_61:
[----:B------:R-:W-:-:S07]  /*7610*/  MOV R0, UR5 ;  /* 0x0000000500007c02 */ /* 0x000fce0008000f00 */
.L_x_126:
[----:B-1----:R1:W2:Y:S02]  /*7620*/  SYNCS.PHASECHK.TRANS64.TRYWAIT P0, [R0+URZ], R3 ;  /* 0x00000003000075a7 */ /* 0x0022a400080011ff */
[----:B--2---:R-:W-:Y:S05]  /*7630*/  @!P0 NANOSLEEP.SYNCS 0x989680 ;  /* 0x009896800000895d */ /* 0x004fea0003900000 */
[----:B------:R-:W2:Y:S02]  /*7640*/  @!P0 SYNCS.PHASECHK.TRANS64 P0, [R0+URZ], R3 ;  /* 0x00000003000085a7 */ /* 0x000ea400080010ff */
[----:B--2---:R-:W-:Y:S05]  /*7650*/  @!P0 BRA `(.L_x_126) ;  /* 0xfffffffc00f08947 */ /* 0x004fea000383ffff */
[----:B------:R-:W-:Y:S05]  /*7660*/  BRA `(.L_x_127) ;  /* 0xffffffbc00b47947 */ /* 0x000fea000383ffff */
.L_x_62:
[----:B------:R-:W-:-:S07]  /*7670*/  MOV R0, UR5 ;  /* 0x0000000500007c02 */ /* 0x000fce0008000f00 */
.L_x_128:
[----:B-1----:R1:W2:Y:S02]  /*7680*/  SYNCS.PHASECHK.TRANS64.TRYWAIT P0, [R0+URZ], R3 ;  /* 0x00000003000075a7 */ /* 0x0022a400080011ff */
[----:B--2---:R-:W-:Y:S05]  /*7690*/  @!P0 NANOSLEEP.SYNCS 0x989680 ;  /* 0x009896800000895d */ /* 0x004fea0003900000 */
[----:B------:R-:W2:Y:S02]  /*76a0*/  @!P0 SYNCS.PHASECHK.TRANS64 P0, [R0+URZ], R3 ;  /* 0x00000003000085a7 */ /* 0x000ea400080010ff */
[----:B--2---:R-:W-:Y:S05]  /*76b0*/  @!P0 BRA `(.L_x_128) ;  /* 0xfffffffc00f08947 */ /* 0x004fea000383ffff */
[----:B------:R-:W-:Y:S05]  /*76c0*/  BRA `(.L_x_129) ;  /* 0xffffffbc00c07947 */ /* 0x000fea000383ffff */
.L_x_63:
[----:B------:R-:W-:-:S07]  /*76d0*/  MOV R0, UR7 ;  /* 0x0000000700007c02 */ /* 0x000fce0008000f00 */
.L_x_130:
[----:B-1----:R1:W2:Y:S02]  /*76e0*/  SYNCS.PHASECHK.TRANS64.TRYWAIT P0, [R0+URZ], R3 ;  /* 0x00000003000075a7 */ /* 0x0022a400080011ff */
[----:B--2---:R-:W-:Y:S05]  /*76f0*/  @!P0 NANOSLEEP.SYNCS 0x989680 ;  /* 0x009896800000895d */ /* 0x004fea0003900000 */
[----:B------:R-:W2:Y:S02]  /*7700*/  @!P0 SYNCS.PHASECHK.TRANS64 P0, [R0+URZ], R3 ;  /* 0x00000003000085a7 */ /* 0x000ea400080010ff */
[----:B--2---:R-:W-:Y:S05]  /*7710*/  @!P0 BRA `(.L_x_130) ;  /* 0xfffffffc00f08947 */ /* 0x004fea000383ffff */
[----:B------:R-:W-:Y:S05]  /*7720*/  BRA `(.L_x_131) ;  /* 0xffffffbc00cc7947 */ /* 0x000fea000383ffff */
.L_x_68:
[----:B--2---:R2:W3:Y:S02]  /*7730*/  SYNCS.PHASECHK.TRANS64.TRYWAIT P0, [R0+URZ+0x70], R3 ;  /* 0x00007003000075a7 */ /* 0x0044e400080011ff */
[----:B---3--:R-:W-:Y:S05]  /*7740*/  @!P0 NANOSLEEP.SYNCS 0x989680 ;  /* 0x009896800000895d */ /* 0x008fea0003900000 */
[----:B------:R-:W3:Y:S02]  /*7750*/  @!P0 SYNCS.PHASECHK.TRANS64 P0, [R0+URZ+0x70], R3 ;  /* 0x00007003000085a7 */ /* 0x000ee400080010ff */
[----:B---3--:R-:W-:Y:S05]  /*7760*/  @!P0 BRA `(.L_x_68) ;  /* 0xfffffffc00f08947 */ /* 0x008fea000383ffff */
[----:B------:R-:W-:Y:S05]  /*7770*/  BRA `(.L_x_132) ;  /* 0xffffffc000d07947 */ /* 0x000fea000383ffff */
.L_x_71:
[----:B------:R-:W-:Y:S07]  /*7780*/  MOV R0, UR7 ;  /* 0x0000000700007c02 */ /* 0x000fee0008000f00 */
.L_x_133:
[----:B--2---:R2:W3:Y:S02]  /*7790*/  SYNCS.PHASECHK.TRANS64.TRYWAIT P0, [R0+URZ+0x68], R3 ;  /* 0x00006803000075a7 */ /* 0x0044e400080011ff */
[----:B---3--:R-:W-:Y:S05]  /*77a0*/  @!P0 NANOSLEEP.SYNCS 0x989680 ;  /* 0x009896800000895d */ /* 0x008fea0003900000 */
[----:B------:R-:W3:Y:S02]  /*77b0*/  @!P0 SYNCS.PHASECHK.TRANS64 P0, [R0+URZ+0x68], R3 ;  /* 0x00006803000085a7 */ /* 0x000ee400080010ff */
[----:B---3--:R-:W-:Y:S05]  /*77c0*/  @!P0 BRA `(.L_x_133) ;  /* 0xfffffffc00f08947 */ /* 0x008fea000383ffff */
[----:B------:R-:W-:Y:S05]  /*77d0*/  BRA `(.L_x_70) ;  /* 0xffffffc400b07947 */ /* 0x000fea000383ffff */
.L_x_74:
[----:B--2---:R-:W-:Y:S07]  /*77e0*/  MOV R3, UR7 ;  /* 0x0000000700037c02 */ /* 0x004fee0008000f00 */
.L_x_134:
[----:B-1----:R1:W2:Y:S02]  /*77f0*/  SYNCS.PHASECHK.TRANS64.TRYWAIT P0, [R3+URZ+0x50], R12 ;  /* 0x0000500c030075a7 */ /* 0x0022a400080011ff */
[----:B--2---:R-:W-:Y:S05]  /*7800*/  @!P0 NANOSLEEP.SYNCS 0x989680 ;  /* 0x009896800000895d */ /* 0x004fea0003900000 */
[----:B------:R-:W2:Y:S02]  /*7810*/  @!P0 SYNCS.PHASECHK.TRANS64 P0, [R3+URZ+0x50], R12 ;  /* 0x0000500c030085a7 */ /* 0x000ea400080010ff */
[----:B--2---:R-:W-:Y:S05]  /*7820*/  @!P0 BRA `(.L_x_134) ;  /* 0xfffffffc00f08947 */ /* 0x004fea000383ffff */
[----:B------:R-:W-:Y:S05]  /*7830*/  BRA `(.L_x_135) ;  /* 0xffffffc800287947 */ /* 0x000fea000383ffff */
.L_x_75:
[----:B------:R-:W-:Y:S07]  /*7840*/  MOV R3, UR7 ;  /* 0x0000000700037c02 */ /* 0x000fee0008000f00 */
.L_x_136:
[----:B-1----:R1:W2:Y:S02]  /*7850*/  SYNCS.PHASECHK.TRANS64.TRYWAIT P0, [R3+URZ+0x58], R12 ;  /* 0x0000580c030075a7 */ /* 0x0022a400080011ff */
[----:B--2---:R-:W-:Y:S05]  /*7860*/  @!P0 NANOSLEEP.SYNCS 0x989680 ;  /* 0x009896800000895d */ /* 0x004fea0003900000 */
[----:B------:R-:W2:Y:S02]  /*7870*/  @!P0 SYNCS.PHASECHK.TRANS64 P0, [R3+URZ+0x58], R12 ;  /* 0x0000580c030085a7 */ /* 0x000ea400080010ff */
[----:B--2---:R-:W-:Y:S05]  /*7880*/  @!P0 BRA `(.L_x_136) ;  /* 0xfffffffc00f08947 */ /* 0x004fea000383ffff */
[----:B------:R-:W-:Y:S05]  /*7890*/  BRA `(.L_x_137) ;  /* 0xffffffc800a87947 */ /* 0x000fea000383ffff */
.L_x_77:
[----:B------:R-:W-:-:S07]  /*78a0*/  MOV R0, UR7 ;  /* 0x0000000700007c02 */ /* 0x000fce0008000f00 */
.L_x_138:
[----:B-1----:R1:W3:Y:S02]  /*78b0*/  SYNCS.PHASECHK.TRANS64.TRYWAIT P0, [R0+URZ+0x50], R3 ;  /* 0x00005003000075a7 */ /* 0x0022e400080011ff */
[----:B---3--:R-:W-:Y:S05]  /*78c0*/  @!P0 NANOSLEEP.SYNCS 0x989680 ;  /* 0x009896800000895d */ /* 0x008fea0003900000 */
[----:B------:R-:W3:Y:S02]  /*78d0*/  @!P0 SYNCS.PHASECHK.TRANS64 P0, [R0+URZ+0x50], R3 ;  /* 0x00005003000085a7 */ /* 0x000ee400080010ff */
[----:B---3--:R-:W-:Y:S05]  /*78e0*/  @!P0 BRA `(.L_x_138) ;  /* 0xfffffffc00f08947 */ /* 0x008fea000383ffff */
[----:B------:R-:W-:Y:S05]  /*78f0*/  BRA `(.L_x_139) ;  /* 0xffffffcc00187947 */ /* 0x000fea000383ffff */
.L_x_79:
[----:B--2---:R2:W4:Y:S02]  /*7900*/  SYNCS.PHASECHK.TRANS64.TRYWAIT P0, [R0+URZ+0x70], R3 ;  /* 0x00007003000075a7 */ /* 0x00452400080011ff */
[----:B----4-:R-:W-:Y:S05]  /*7910*/  @!P0 NANOSLEEP.SYNCS 0x989680 ;  /* 0x009896800000895d */ /* 0x010fea0003900000 */
[----:B------:R-:W4:Y:S02]  /*7920*/  @!P0 SYNCS.PHASECHK.TRANS64 P0, [R0+URZ+0x70], R3 ;  /* 0x00007003000085a7 */ /* 0x000f2400080010ff */
[----:B----4-:R-:W-:Y:S05]  /*7930*/  @!P0 BRA `(.L_x_79) ;  /* 0xfffffffc00f08947 */ /* 0x010fea000383ffff */
[----:B------:R-:W-:Y:S05]  /*7940*/  BRA `(.L_x_140) ;  /* 0xffffffcc00e47947 */ /* 0x000fea000383ffff */
.L_x_90:
[----:B-1----:R1:W3:Y:S02]  /*7950*/  SYNCS.PHASECHK.TRANS64.TRYWAIT P1, [R0+URZ+0x40], R3 ;  /* 0x00004003000075a7 */ /* 0x0022e400080211ff */
[----:B---3--:R-:W-:Y:S05]  /*7960*/  @!P1 NANOSLEEP.SYNCS 0x989680 ;  /* 0x009896800000995d */ /* 0x008fea0003900000 */
[----:B------:R-:W3:Y:S02]  /*7970*/  @!P1 SYNCS.PHASECHK.TRANS64 P1, [R0+URZ+0x40], R3 ;  /* 0x00004003000095a7 */ /* 0x000ee400080210ff */
[----:B---3--:R-:W-:Y:S05]  /*7980*/  @!P1 BRA `(.L_x_90) ;  /* 0xfffffffc00f09947 */ /* 0x008fea000383ffff */
[----:B------:R-:W-:Y:S05]  /*7990*/  BRA `(.L_x_89) ;  /* 0xffffffd800fc7947 */ /* 0x000fea000383ffff */
.L_x_92:
[----:B-1----:R1:W4:Y:S02]  /*79a0*/  SYNCS.PHASECHK.TRANS64.TRYWAIT P0, [R113+URZ+0x90], R2 ;  /* 0x00009002710075a7 */ /* 0x00232400080011ff */
[----:B----4-:R-:W-:Y:S05]  /*79b0*/  @!P0 NANOSLEEP.SYNCS 0x989680 ;  /* 0x009896800000895d */ /* 0x010fea0003900000 */
[----:B------:R-:W4:Y:S02]  /*79c0*/  @!P0 SYNCS.PHASECHK.TRANS64 P0, [R113+URZ+0x90], R2 ;  /* 0x00009002710085a7 */ /* 0x000f2400080010ff */
[----:B----4-:R-:W-:Y:S05]  /*79d0*/  @!P0 BRA `(.L_x_92) ;  /* 0xfffffffc00f08947 */ /* 0x010fea000383ffff */
[----:B------:R-:W-:Y:S05]  /*79e0*/  BRA `(.L_x_91) ;  /* 0xffffffdc00507947 */ /* 0x000fea000383ffff */
.L_x_100:
[----:B--2---:R2:W3:Y:S02]  /*79f0*/  SYNCS.PHASECHK.TRANS64.TRYWAIT P0, [R32+URZ+0x40], R3 ;  /* 0x00004003200075a7 */ /* 0x0044e400080011ff */
[----:B---3--:R-:W-:Y:S05]  /*7a00*/  @!P0 NANOSLEEP.SYNCS 0x989680 ;  /* 0x009896800000895d */ /* 0x008fea0003900000 */
[----:B------:R-:W3:Y:S02]  /*7a10*/  @!P0 SYNCS.PHASECHK.TRANS64 P0, [R32+URZ+0x40], R3 ;  /* 0x00004003200085a7 */ /* 0x000ee400080010ff */
[----:B---3--:R-:W-:Y:S05]  /*7a20*/  @!P0 BRA `(.L_x_100) ;  /* 0xfffffffc00f08947 */ /* 0x008fea000383ffff */
[----:B------:R-:W-:Y:S05]  /*7a30*/  BRA `(.L_x_99) ;  /* 0xffffffe800407947 */ /* 0x000fea000383ffff */
        .weak           $__internal_0_$__cuda_sm10x_tcgen05_guardrail_trap_col_being_dealloced_not_returned_by_alloc
        .type           $__internal_0_$__cuda_sm10x_tcgen05_guardrail_trap_col_being_dealloced_not_returned_by_alloc,@function
        .size           $__internal_0_$__cuda_sm10x_tcgen05_guardrail_trap_col_being_dealloced_not_returned_by_alloc,($__internal_1_$__cuda_sm10x_tcgen05_guardrail_trap_phase_invalid_during_alloc - $__internal_0_$__cuda_sm10x_tcgen05_guardrail_trap_col_being_dealloced_not_returned_by_alloc)
$__internal_0_$__cuda_sm10x_tcgen05_guardrail_trap_col_being_dealloced_not_returned_by_alloc:
[----:B------:R-:W-:Y:S05]  /*7a40*/  BPT.TRAP 0x1 ;  /* 0x000000040000795c */ /* 0x000fea0000300000 */
[----:B------:R-:W-:-:S04]  /*7a50*/  HFMA2 R3, -RZ, RZ, 0, 0 ;  /* 0x00000000ff037431 */ /* 0x000fc800000001ff */
[----:B------:R-:W-:Y:S05]  /*7a60*/  RET.REL.NODEC R2 `(_ZN7cutlass13device_kernelINS_4gemm6kernel13GemmUniversalIN4cute5tupleIJiiiiEEENS1_10collective13CollectiveMmaINS1_35MainloopSm100TmaUmmaWarpSpecializedILi4ELi2ELi4ENS5_IJNS4_1CILi1EEESB_SB_EEEEENS5_IJNSA_ILi64EEENSA_ILi128EEESE_EEENS_12float_e4m3_tENS5_IJlSB_lEEESH_SI_NS4_8TiledMMAINS4_8MMA_AtomIJNS4_10MMA_TraitsINS4_19SM100_MMA_F8F6F4_SSEJSH_SH_fSE_SF_NS4_17integral_constantINS4_4UMMA5MajorELSP_0EEESQ_NSN_INSO_7ScaleInELSR_0EEESS_EEEEEENS4_6LayoutISC_NS5_IJNSA_ILi0EEESW_SW_EEEEENS5_IJNS4_10UnderscoreESZ_SZ_EEEEENS4_13SM90_TMA_LOADENS4_14ComposedLayoutINS4_7SwizzleILi2ELi4ELi3EEENS4_18smem_ptr_flag_bitsILi8EEENSV_INS5_IJNSA_ILi8EEESE_EEENS5_IJSE_SB_EEEEEEEvNS4_8identityES12_S1C_vS1D_EENS_8epilogue10collective18CollectiveEpilogueINS1F_23Sm100TmaWarpSpecializedILi2ELi2ELi32ELb0ELb0EEEJSG_NS5_IJNSV_ISE_SB_EES1K_EEESH_SI_SH_SI_NS1F_6fusion15FusionCallbacksIS1J_NS1M_17LinearCombinationISH_fSH_fLNS_15FloatRoundStyleE2EEESG_S1L_JEEENS4_5SM1004TMEM4LOAD26SM100_TMEM_LOAD_16dp32b32xES12_S1C_NS4_39AutoVectorizingCopyWithAssumedAlignmentILi128EEENS4_14SM90_TMA_STOREES1C_S1X_S1X_EEEvvEEEEvNT_6ParamsE) ;  /* 0xffffff8402647950 */ /* 0x000fea0003c3ffff */
        .weak           $__internal_1_$__cuda_sm10x_tcgen05_guardrail_trap_phase_invalid_during_alloc
        .type           $__internal_1_$__cuda_sm10x_tcgen05_guardrail_trap_phase_invalid_during_alloc,@function
        .size           $__internal_1_$__cuda_sm10x_tcgen05_guardrail_trap_phase_invalid_during_alloc,($__internal_2_$__cuda_sm10x_tcgen05_guardrail_trap_unallocated_columns_being_dealloced - $__internal_1_$__cuda_sm10x_tcgen05_guardrail_trap_phase_invalid_during_alloc)
$__internal_1_$__cuda_sm10x_tcgen05_guardrail_trap_phase_invalid_during_alloc:
[----:B------:R-:W-:Y:S05]  /*7a70*/  BPT.TRAP 0x1 ;  /* 0x000000040000795c */ /* 0x000fea0000300000 */
[----:B------:R-:W-:-:S04]  /*7a80*/  MOV R3, 0x0 ;  /* 0x0000000000037802 */ /* 0x000fc80000000f00 */
[----:B------:R-:W-:Y:S05]  /*7a90*/  RET.REL.NODEC R2 `(_ZN7cutlass13device_kernelINS_4gemm6kernel13GemmUniversalIN4cute5tupleIJiiiiEEENS1_10collective13CollectiveMmaINS1_35MainloopSm100TmaUmmaWarpSpecializedILi4ELi2ELi4ENS5_IJNS4_1CILi1EEESB_SB_EEEEENS5_IJNSA_ILi64EEENSA_ILi128EEESE_EEENS_12float_e4m3_tENS5_IJlSB_lEEESH_SI_NS4_8TiledMMAINS4_8MMA_AtomIJNS4_10MMA_TraitsINS4_19SM100_MMA_F8F6F4_SSEJSH_SH_fSE_SF_NS4_17integral_constantINS4_4UMMA5MajorELSP_0EEESQ_NSN_INSO_7ScaleInELSR_0EEESS_EEEEEENS4_6LayoutISC_NS5_IJNSA_ILi0EEESW_SW_EEEEENS5_IJNS4_10UnderscoreESZ_SZ_EEEEENS4_13SM90_TMA_LOADENS4_14ComposedLayoutINS4_7SwizzleILi2ELi4ELi3EEENS4_18smem_ptr_flag_bitsILi8EEENSV_INS5_IJNSA_ILi8EEESE_EEENS5_IJSE_SB_EEEEEEEvNS4_8identityES12_S1C_vS1D_EENS_8epilogue10collective18CollectiveEpilogueINS1F_23Sm100TmaWarpSpecializedILi2ELi2ELi32ELb0ELb0EEEJSG_NS5_IJNSV_ISE_SB_EES1K_EEESH_SI_SH_SI_NS1F_6fusion15FusionCallbacksIS1J_NS1M_17LinearCombinationISH_fSH_fLNS_15FloatRoundStyleE2EEESG_S1L_JEEENS4_5SM1004TMEM4LOAD26SM100_TMEM_LOAD_16dp32b32xES12_S1C_NS4_39AutoVectorizingCopyWithAssumedAlignmentILi128EEENS4_14SM90_TMA_STOREES1C_S1X_S1X_EEEvvEEEEvNT_6ParamsE) ;  /* 0xffffff8402587950 */ /* 0x000fea0003c3ffff */
        .weak           $__internal_2_$__cuda_sm10x_tcgen05_guardrail_trap_unallocated_columns_being_dealloced
        .type           $__internal_2_$__cuda_sm10x_tcgen05_guardrail_trap_unallocated_columns_being_dealloced,@function
        .size           $__internal_2_$__cuda_sm10x_tcgen05_guardrail_trap_unallocated_columns_being_dealloced,(.L_x_142 - $__internal_2_$__cuda_sm10x_tcgen05_guardrail_trap_unallocated_columns_being_dealloced)
$__internal_2_$__cuda_sm10x_tcgen05_guardrail_trap_unallocated_columns_being_dealloced:
[----:B------:R-:W-:Y:S05]  /*7aa0*/  BPT.TRAP 0x1 ;  /* 0x000000040000795c */ /* 0x000fea0000300000 */
[----:B------:R-:W-:-:S04]  /*7ab0*/  HFMA2 R3, -RZ, RZ, 0, 0 ;  /* 0x00000000ff037431 */ /* 0x000fc800000001ff */
[----:B------:R-:W-:Y:S05]  /*7ac0*/  RET.REL.NODEC R2 `(_ZN7cutlass13device_kernelINS_4gemm6kernel13GemmUniversalIN4cute5tupleIJiiiiEEENS1_10collective13CollectiveMmaINS1_35MainloopSm100TmaUmmaWarpSpecializedILi4ELi2ELi4ENS5_IJNS4_1CILi1EEESB_SB_EEEEENS5_IJNSA_ILi64EEENSA_ILi128EEESE_EEENS_12float_e4m3_tENS5_IJlSB_lEEESH_SI_NS4_8TiledMMAINS4_8MMA_AtomIJNS4_10MMA_TraitsINS4_19SM100_MMA_F8F6F4_SSEJSH_SH_fSE_SF_NS4_17integral_constantINS4_4UMMA5MajorELSP_0EEESQ_NSN_INSO_7ScaleInELSR_0EEESS_EEEEEENS4_6LayoutISC_NS5_IJNSA_ILi0EEESW_SW_EEEEENS5_IJNS4_10UnderscoreESZ_SZ_EEEEENS4_13SM90_TMA_LOADENS4_14ComposedLayoutINS4_7SwizzleILi2ELi4ELi3EEENS4_18smem_ptr_flag_bitsILi8EEENSV_INS5_IJNSA_ILi8EEESE_EEENS5_IJSE_SB_EEEEEEEvNS4_8identityES12_S1C_vS1D_EENS_8epilogue10collective18CollectiveEpilogueINS1F_23Sm100TmaWarpSpecializedILi2ELi2ELi32ELb0ELb0EEEJSG_NS5_IJNSV_ISE_SB_EES1K_EEESH_SI_SH_SI_NS1F_6fusion15FusionCallbacksIS1J_NS1M_17LinearCombinationISH_fSH_fLNS_15FloatRoundStyleE2EEESG_S1L_JEEENS4_5SM1004TMEM4LOAD26SM100_TMEM_LOAD_16dp32b32xES12_S1C_NS4_39AutoVectorizingCopyWithAssumedAlignmentILi128EEENS4_14SM90_TMA_STOREES1C_S1X_S1X_EEEvvEEEEvNT_6ParamsE) ;  /* 0xffffff84024c7950 */ /* 0x000fea0003c3ffff */
.L_x_141:
[----:B------:R-:W-:-:S00]  /*7ad0*/  BRA `(.L_x_141) ;  /* 0xfffffffc00fc7947 */ /* 0x000fc0000383ffff */
[----:B------:R-:W-:-:S00]  /*7ae0*/  NOP ;  /* 0x0000000000007918 */ /* 0x000fc00000000000 */
        /* <DEDUP_REMOVED lines=9> */
.L_x_142:


//--------------------- .nv.global.init           --------------------------
	.section	.nv.global.init,"aw",@progbits
.nv.global.init:
	.type		$str$27,@object
	.size		$str$27,($str$28 - $str$27)
$str$27:
        /*0000*/ 	.byte	0x28, 0x61, 0x64, 0x64, 0x72, 0x65, 0x73, 0x73, 0x20, 0x26, 0x20, 0x6d, 0x61, 0x73, 0x6b, 0x29
        /*0010*/ 	.byte	0x20, 0x3d, 0x3d, 0x20, 0x30, 0x00
	.type		$str$28,@object
	.size		$str$28,($str$26 - $str$28)
$str$28:
        /*0016*/ 	.byte	0x2f, 0x74, 0x6d, 0x70, 0x2f, 0x63, 0x75, 0x74, 0x6c, 0x61, 0x73, 0x73, 0x5f, 0x73, 0x77, 0x65
        /*0026*/ 	.byte	0x65, 0x70, 0x5f, 0x73, 0x72, 0x63, 0x2f, 0x69, 0x6e, 0x63, 0x6c, 0x75, 0x64, 0x65, 0x2f, 0x63
        /*0036*/ 	.byte	0x75, 0x74, 0x65, 0x2f, 0x70, 0x6f, 0x69, 0x6e, 0x74, 0x65, 0x72, 0x5f, 0x66, 0x6c, 0x61, 0x67
        /*0046*/ 	.byte	0x67, 0x65, 0x64, 0x2e, 0x68, 0x70, 0x70, 0x00
	.type		$str$26,@object
	.size		$str$26,($str$25 - $str$26)
$str$26:
        /*004e*/ 	.byte	0x2f, 0x74, 0x6d, 0x70, 0x2f, 0x63, 0x75, 0x74, 0x6c, 0x61, 0x73, 0x73, 0x5f, 0x73, 0x77, 0x65
        /*005e*/ 	.byte	0x65, 0x70, 0x5f, 0x73, 0x72, 0x63, 0x2f, 0x69, 0x6e, 0x63, 0x6c, 0x75, 0x64, 0x65, 0x2f, 0x63
        /*006e*/ 	.byte	0x75, 0x74, 0x65, 0x2f, 0x61, 0x74, 0x6f, 0x6d, 0x2f, 0x63, 0x6f, 0x70, 0x79, 0x5f, 0x74, 0x72
        /*007e*/ 	.byte	0x61, 0x69, 0x74, 0x73, 0x5f, 0x73, 0x6d, 0x31, 0x30, 0x30, 0x2e, 0x68, 0x70, 0x70, 0x00
	.type		$str$25,@object
	.size		$str$25,(__unnamed_1 - $str$25)
$str$25:
        /*008d*/ 	.byte	0x28, 0x28, 0x75, 0x69, 0x6e, 0x74, 0x33, 0x32, 0x5f, 0x74, 0x28, 0x74, 0x68, 0x72, 0x65, 0x61
        /*009d*/ 	.byte	0x64, 0x49, 0x64, 0x78, 0x2e, 0x78, 0x29, 0x20, 0x2f, 0x20, 0x33, 0x32, 0x29, 0x20, 0x25, 0x20
        /*00ad*/ 	.byte	0x34, 0x29, 0x20, 0x3d, 0x3d, 0x20, 0x28, 0x28, 0x28, 0x74, 0x6d, 0x65, 0x6d, 0x5f, 0x61, 0x64
        /*00bd*/ 	.byte	0x64, 0x72, 0x20, 0x3e, 0x3e, 0x20, 0x31, 0x36, 0x29, 0x20, 0x2f, 0x20, 0x33, 0x32, 0x29, 0x20
        /*00cd*/ 	.byte	0x25, 0x20, 0x34, 0x29, 0x00
	.type		__unnamed_1,@object
	.size		__unnamed_1,(__unnamed_2 - __unnamed_1)
__unnamed_1:
        /*00d2*/ 	.byte	0x61, 0x75, 0x74, 0x6f, 0x20, 0x63, 0x75, 0x74, 0x65, 0x3a, 0x3a, 0x61, 0x73, 0x5f, 0x70, 0x6f
        /* <DEDUP_REMOVED lines=24> */
        /*0262*/ 	.byte	0x3c, 0x34, 0x30, 0x39, 0x36, 0x3e, 0x3e, 0x3e, 0x3e, 0x5d, 0x00
	.type		__unnamed_2,@object
	.size		__unnamed_2,(.L_2 - __unnamed_2)
__unnamed_2:
        /* <DEDUP_REMOVED lines=40> */
        /*04ed*/ 	.byte	0x74, 0x65, 0x3a, 0x3a, 0x43, 0x3c, 0x30, 0x3e, 0x3e, 0x3e, 0x3e, 0x5d, 0x00
.L_2:


//--------------------- .nv.shared._ZN7cutlass13device_kernelINS_4gemm6kernel13GemmUniversalIN4cute5tupleIJiiiiEEENS1_10collective13CollectiveMmaINS1_35MainloopSm100TmaUmmaWarpSpecializedILi4ELi2ELi4ENS5_IJNS4_1CILi1EEESB_SB_EEEEENS5_IJNSA_ILi64EEENSA_ILi128EEESE_EEENS_12float_e4m3_tENS5_IJlSB_lEEESH_SI_NS4_8TiledMMAINS4_8MMA_AtomIJNS4_10MMA_TraitsINS4_19SM100_MMA_F8F6F4_SSEJSH_SH_fSE_SF_NS4_17integral_constantINS4_4UMMA5MajorELSP_0EEESQ_NSN_INSO_7ScaleInELSR_0EEESS_EEEEEENS4_6LayoutISC_NS5_IJNSA_ILi0EEESW_SW_EEEEENS5_IJNS4_10UnderscoreESZ_SZ_EEEEENS4_13SM90_TMA_LOADENS4_14ComposedLayoutINS4_7SwizzleILi2ELi4ELi3EEENS4_18smem_ptr_flag_bitsILi8EEENSV_INS5_IJNSA_ILi8EEESE_EEENS5_IJSE_SB_EEEEEEEvNS4_8identityES12_S1C_vS1D_EENS_8epilogue10collective18CollectiveEpilogueINS1F_23Sm100TmaWarpSpecializedILi2ELi2ELi32ELb0ELb0EEEJSG_NS5_IJNSV_ISE_SB_EES1K_EEESH_SI_SH_SI_NS1F_6fusion15FusionCallbacksIS1J_NS1M_17LinearCombinationISH_fSH_fLNS_15FloatRoundStyleE2EEESG_S1L_JEEENS4_5SM1004TMEM4LOAD26SM100_TMEM_LOAD_16dp32b32xES12_S1C_NS4_39AutoVectorizingCopyWithAssumedAlignmentILi128EEENS4_14SM90_TMA_STOREES1C_S1X_S1X_EEEvvEEEEvNT_6ParamsE --------------------------
	.section	.nv.shared._ZN7cutlass13device_kernelINS_4gemm6kernel13GemmUniversalIN4cute5tupleIJiiiiEEENS1_10collective13CollectiveMmaINS1_35MainloopSm100TmaUmmaWarpSpecializedILi4ELi2ELi4ENS5_IJNS4_1CILi1EEESB_SB_EEEEENS5_IJNSA_ILi64EEENSA_ILi128EEESE_EEENS_12float_e4m3_tENS5_IJlSB_lEEESH_SI_NS4_8TiledMMAINS4_8MMA_AtomIJNS4_10MMA_TraitsINS4_19SM100_MMA_F8F6F4_SSEJSH_SH_fSE_SF_NS4_17integral_constantINS4_4UMMA5MajorELSP_0EEESQ_NSN_INSO_7ScaleInELSR_0EEESS_EEEEEENS4_6LayoutISC_NS5_IJNSA_ILi0EEESW_SW_EEEEENS5_IJNS4_10UnderscoreESZ_SZ_EEEEENS4_13SM90_TMA_LOADENS4_14ComposedLayoutINS4_7SwizzleILi2ELi4ELi3EEENS4_18smem_ptr_flag_bitsILi8EEENSV_INS5_IJNSA_ILi8EEESE_EEENS5_IJSE_SB_EEEEEEEvNS4_8identityES12_S1C_vS1D_EENS_8epilogue10collective18CollectiveEpilogueINS1F_23Sm100TmaWarpSpecializedILi2ELi2ELi32ELb0ELb0EEEJSG_NS5_IJNSV_ISE_SB_EES1K_EEESH_SI_SH_SI_NS1F_6fusion15FusionCallbacksIS1J_NS1M_17LinearCombinationISH_fSH_fLNS_15FloatRoundStyleE2EEESG_S1L_JEEENS4_5SM1004TMEM4LOAD26SM100_TMEM_LOAD_16dp32b32xES12_S1C_NS4_39AutoVectorizingCopyWithAssumedAlignmentILi128EEENS4_14SM90_TMA_STOREES1C_S1X_S1X_EEEvvEEEEvNT_6ParamsE,"aw",@nobits
	.sectionflags	@""
	.align	16
	.zero		1024


//--------------------- .nv.shared.reserved.0     --------------------------
	.section	.nv.shared.reserved.0,"aw",@nobits
	.weak		__nv_reservedSMEM_offset_0_alias
	.size		__nv_reservedSMEM_offset_0_alias, 0, 64
	.other		__nv_reservedSMEM_offset_0_alias,@"STO_CUDA_RESERVED_SHARED STV_DEFAULT"
__nv_reservedSMEM_offset_0_alias:
	.zero		0
.nv.shared.reserved.0:
	.zero		64
	.weak		__nv_reservedSMEM_tcgen05_partition
	.type		__nv_reservedSMEM_tcgen05_partition,@object
	.size		__nv_reservedSMEM_tcgen05_partition,(.L_0 - __nv_reservedSMEM_tcgen05_partition)
__nv_reservedSMEM_tcgen05_partition:
	.zero		32
.L_0:


//--------------------- .nv.global                --------------------------
	.section	.nv.global,"aw",@nobits
.nv.global:
	.type		_ZN40_INTERNAL_561de841_4_k_cu_3b7aa40f_233884cute1_E,@object
	.size		_ZN40_INTERNAL_561de841_4_k_cu_3b7aa40f_233884cute1_E,(_ZN40_INTERNAL_561de841_4_k_cu_3b7aa40f_233884cuda3std3__45__cpo6cbeginE - _ZN40_INTERNAL_561de841_4_k_cu_3b7aa40f_233884cute1_E)
_ZN40_INTERNAL_561de841_4_k_cu_3b7aa40f_233884cute1_E:
	.zero		1
	.type		_ZN40_INTERNAL_561de841_4_k_cu_3b7aa40f_233884cuda3std3__45__cpo6cbeginE,@object
	.size		_ZN40_INTERNAL_561de841_4_k_cu_3b7aa40f_233884cuda3std3__45__cpo6cbeginE,(_ZN40_INTERNAL_561de841_4_k_cu_3b7aa40f_233884cuda3std3__48in_placeE - _ZN40_INTERNAL_561de841_4_k_cu_3b7aa40f_233884cuda3std3__45__cpo6cbeginE)
_ZN40_INTERNAL_561de841_4_k_cu_3b7aa40f_233884cuda3std3__45__cpo6cbeginE:
	.zero		1
	.type		_ZN40_INTERNAL_561de841_4_k_cu_3b7aa40f_233884cuda3std3__48in_placeE,@object
	.size		_ZN40_INTERNAL_561de841_4_k_cu_3b7aa40f_233884cuda3std3__48in_placeE,(_ZN40_INTERNAL_561de841_4_k_cu_3b7aa40f_233884cuda3std6ranges3__45__cpo9iter_moveE - _ZN40_INTERNAL_561de841_4_k_cu_3b7aa40f_233884cuda3std3__48in_placeE)
_ZN40_INTERNAL_561de841_4_k_cu_3b7aa40f_233884cuda3std3__48in_placeE:
	.zero		1
	.type		_ZN40_INTERNAL_561de841_4_k_cu_3b7aa40f_233884cuda3std6ranges3__45__cpo9iter_moveE,@object
	.size		_ZN40_INTERNAL_561de841_4_k_cu_3b7aa40f_233884cuda3std6ranges3__45__cpo9iter_moveE,(_ZN40_INTERNAL_561de841_4_k_cu_3b7aa40f_233884cuda3std3__45__cpo5beginE - _ZN40_INTERNAL_561de841_4_k_cu_3b7aa40f_233884cuda3std6ranges3__45__cpo9iter_moveE)
_ZN40_INTERNAL_561de841_4_k_cu_3b7aa40f_233884cuda3std6ranges3__45__cpo9iter_moveE:
	.zero		1
	.type		_ZN40_INTERNAL_561de841_4_k_cu_3b7aa40f_233884cuda3std3__45__cpo5beginE,@object
	.size		_ZN40_INTERNAL_561de841_4_k_cu_3b7aa40f_233884cuda3std3__45__cpo5beginE,(_ZN40_INTERNAL_561de841_4_k_cu_3b7aa40f_233884cuda3std3__442_GLOBAL__N__561de841_4_k_cu_3b7aa40f_233886ignoreE - _ZN40_INTERNAL_561de841_4_k_cu_3b7aa40f_233884cuda3std3__45__cpo5beginE)
_ZN40_INTERNAL_561de841_4_k_cu_3b7aa40f_233884cuda3std3__45__cpo5beginE:
	.zero		1
	.type		_ZN40_INTERNAL_561de841_4_k_cu_3b7aa40f_233884cuda3std3__442_GLOBAL__N__561de841_4_k_cu_3b7aa40f_233886ignoreE,@object
	.size		_ZN40_INTERNAL_561de841_4_k_cu_3b7aa40f_233884cuda3std3__442_GLOBAL__N__561de841_4_k_cu_3b7aa40f_233886ignoreE,(_ZN40_INTERNAL_561de841_4_k_cu_3b7aa40f_233884cute7productE - _ZN40_INTERNAL_561de841_4_k_cu_3b7aa40f_233884cuda3std3__442_GLOBAL__N__561de841_4_k_cu_3b7aa40f_233886ignoreE)
_ZN40_INTERNAL_561de841_4_k_cu_3b7aa40f_233884cuda3std3__442_GLOBAL__N__561de841_4_k_cu_3b7aa40f_233886ignoreE:
	.zero		1
	.type		_ZN40_INTERNAL_561de841_4_k_cu_3b7aa40f_233884cute7productE,@object
	.size		_ZN40_INTERNAL_561de841_4_k_cu_3b7aa40f_233884cute7productE,(_ZN40_INTERNAL_561de841_4_k_cu_3b7aa40f_233884cuda3std3__45__cpo3endE - _ZN40_INTERNAL_561de841_4_k_cu_3b7aa40f_233884cute7productE)
_ZN40_INTERNAL_561de841_4_k_cu_3b7aa40f_233884cute7productE:
	.zero		1
	.type		_ZN40_INTERNAL_561de841_4_k_cu_3b7aa40f_233884cuda3std3__45__cpo3endE,@object
	.size		_ZN40_INTERNAL_561de841_4_k_cu_3b7aa40f_233884cuda3std3__45__cpo3endE,(_ZN40_INTERNAL_561de841_4_k_cu_3b7aa40f_233884cuda3std3__419piecewise_constructE - _ZN40_INTERNAL_561de841_4_k_cu_3b7aa40f_233884cuda3std3__45__cpo3endE)
_ZN40_INTERNAL_561de841_4_k_cu_3b7aa40f_233884cuda3std3__45__cpo3endE:
	.zero		1
	.type		_ZN40_INTERNAL_561de841_4_k_cu_3b7aa40f_233884cuda3std3__419piecewise_constructE,@object
	.size		_ZN40_INTERNAL_561de841_4_k_cu_3b7aa40f_233884cuda3std3__419piecewise_constructE,(_ZN40_INTERNAL_561de841_4_k_cu_3b7aa40f_233884cuda3std3__45__cpo4cendE - _ZN40_INTERNAL_561de841_4_k_cu_3b7aa40f_233884cuda3std3__419piecewise_constructE)
_ZN40_INTERNAL_561de841_4_k_cu_3b7aa40f_233884cuda3std3__419piecewise_constructE:
	.zero		1
	.type		_ZN40_INTERNAL_561de841_4_k_cu_3b7aa40f_233884cuda3std3__45__cpo4cendE,@object
	.size		_ZN40_INTERNAL_561de841_4_k_cu_3b7aa40f_233884cuda3std3__45__cpo4cendE,(_ZN40_INTERNAL_561de841_4_k_cu_3b7aa40f_233884cuda3std6ranges3__45__cpo4swapE - _ZN40_INTERNAL_561de841_4_k_cu_3b7aa40f_233884cuda3std3__45__cpo4cendE)
_ZN40_INTERNAL_561de841_4_k_cu_3b7aa40f_233884cuda3std3__45__cpo4cendE:
	.zero		1
	.type		_ZN40_INTERNAL_561de841_4_k_cu_3b7aa40f_233884cuda3std6ranges3__45__cpo4swapE,@object
	.size		_ZN40_INTERNAL_561de841_4_k_cu_3b7aa40f_233884cuda3std6ranges3__45__cpo4swapE,(.L_10 - _ZN40_INTERNAL_561de841_4_k_cu_3b7aa40f_233884cuda3std6ranges3__45__cpo4swapE)
_ZN40_INTERNAL_561de841_4_k_cu_3b7aa40f_233884cuda3std6ranges3__45__cpo4swapE:
	.zero		1
.L_10:


//--------------------- .nv.constant0._ZN7cutlass13device_kernelINS_4gemm6kernel13GemmUniversalIN4cute5tupleIJiiiiEEENS1_10collective13CollectiveMmaINS1_35MainloopSm100TmaUmmaWarpSpecializedILi4ELi2ELi4ENS5_IJNS4_1CILi1EEESB_SB_EEEEENS5_IJNSA_ILi64EEENSA_ILi128EEESE_EEENS_12float_e4m3_tENS5_IJlSB_lEEESH_SI_NS4_8TiledMMAINS4_8MMA_AtomIJNS4_10MMA_TraitsINS4_19SM100_MMA_F8F6F4_SSEJSH_SH_fSE_SF_NS4_17integral_constantINS4_4UMMA5MajorELSP_0EEESQ_NSN_INSO_7ScaleInELSR_0EEESS_EEEEEENS4_6LayoutISC_NS5_IJNSA_ILi0EEESW_SW_EEEEENS5_IJNS4_10UnderscoreESZ_SZ_EEEEENS4_13SM90_TMA_LOADENS4_14ComposedLayoutINS4_7SwizzleILi2ELi4ELi3EEENS4_18smem_ptr_flag_bitsILi8EEENSV_INS5_IJNSA_ILi8EEESE_EEENS5_IJSE_SB_EEEEEEEvNS4_8identityES12_S1C_vS1D_EENS_8epilogue10collective18CollectiveEpilogueINS1F_23Sm100TmaWarpSpecializedILi2ELi2ELi32ELb0ELb0EEEJSG_NS5_IJNSV_ISE_SB_EES1K_EEESH_SI_SH_SI_NS1F_6fusion15FusionCallbacksIS1J_NS1M_17LinearCombinationISH_fSH_fLNS_15FloatRoundStyleE2EEESG_S1L_JEEENS4_5SM1004TMEM4LOAD26SM100_TMEM_LOAD_16dp32b32xES12_S1C_NS4_39AutoVectorizingCopyWithAssumedAlignmentILi128EEENS4_14SM90_TMA_STOREES1C_S1X_S1X_EEEvvEEEEvNT_6ParamsE --------------------------
	.section	.nv.constant0._ZN7cutlass13device_kernelINS_4gemm6kernel13GemmUniversalIN4cute5tupleIJiiiiEEENS1_10collective13CollectiveMmaINS1_35MainloopSm100TmaUmmaWarpSpecializedILi4ELi2ELi4ENS5_IJNS4_1CILi1EEESB_SB_EEEEENS5_IJNSA_ILi64EEENSA_ILi128EEESE_EEENS_12float_e4m3_tENS5_IJlSB_lEEESH_SI_NS4_8TiledMMAINS4_8MMA_AtomIJNS4_10MMA_TraitsINS4_19SM100_MMA_F8F6F4_SSEJSH_SH_fSE_SF_NS4_17integral_constantINS4_4UMMA5MajorELSP_0EEESQ_NSN_INSO_7ScaleInELSR_0EEESS_EEEEEENS4_6LayoutISC_NS5_IJNSA_ILi0EEESW_SW_EEEEENS5_IJNS4_10UnderscoreESZ_SZ_EEEEENS4_13SM90_TMA_LOADENS4_14ComposedLayoutINS4_7SwizzleILi2ELi4ELi3EEENS4_18smem_ptr_flag_bitsILi8EEENSV_INS5_IJNSA_ILi8EEESE_EEENS5_IJSE_SB_EEEEEEEvNS4_8identityES12_S1C_vS1D_EENS_8epilogue10collective18CollectiveEpilogueINS1F_23Sm100TmaWarpSpecializedILi2ELi2ELi32ELb0ELb0EEEJSG_NS5_IJNSV_ISE_SB_EES1K_EEESH_SI_SH_SI_NS1F_6fusion15FusionCallbacksIS1J_NS1M_17LinearCombinationISH_fSH_fLNS_15FloatRoundStyleE2EEESG_S1L_JEEENS4_5SM1004TMEM4LOAD26SM100_TMEM_LOAD_16dp32b32xES12_S1C_NS4_39AutoVectorizingCopyWithAssumedAlignmentILi128EEENS4_14SM90_TMA_STOREES1C_S1X_S1X_EEEvvEEEEvNT_6ParamsE,"a",@progbits
	.sectionflags	@""
	.align	4
.nv.constant0._ZN7cutlass13device_kernelINS_4gemm6kernel13GemmUniversalIN4cute5tupleIJiiiiEEENS1_10collective13CollectiveMmaINS1_35MainloopSm100TmaUmmaWarpSpecializedILi4ELi2ELi4ENS5_IJNS4_1CILi1EEESB_SB_EEEEENS5_IJNSA_ILi64EEENSA_ILi128EEESE_EEENS_12float_e4m3_tENS5_IJlSB_lEEESH_SI_NS4_8TiledMMAINS4_8MMA_AtomIJNS4_10MMA_TraitsINS4_19SM100_MMA_F8F6F4_SSEJSH_SH_fSE_SF_NS4_17integral_constantINS4_4UMMA5MajorELSP_0EEESQ_NSN_INSO_7ScaleInELSR_0EEESS_EEEEEENS4_6LayoutISC_NS5_IJNSA_ILi0EEESW_SW_EEEEENS5_IJNS4_10UnderscoreESZ_SZ_EEEEENS4_13SM90_TMA_LOADENS4_14ComposedLayoutINS4_7SwizzleILi2ELi4ELi3EEENS4_18smem_ptr_flag_bitsILi8EEENSV_INS5_IJNSA_ILi8EEESE_EEENS5_IJSE_SB_EEEEEEEvNS4_8identityES12_S1C_vS1D_EENS_8epilogue10collective18CollectiveEpilogueINS1F_23Sm100TmaWarpSpecializedILi2ELi2ELi32ELb0ELb0EEEJSG_NS5_IJNSV_ISE_SB_EES1K_EEESH_SI_SH_SI_NS1F_6fusion15FusionCallbacksIS1J_NS1M_17LinearCombinationISH_fSH_fLNS_15FloatRoundStyleE2EEESG_S1L_JEEENS4_5SM1004TMEM4LOAD26SM100_TMEM_LOAD_16dp32b32xES12_S1C_NS4_39AutoVectorizingCopyWithAssumedAlignmentILi128EEENS4_14SM90_TMA_STOREES1C_S1X_S1X_EEEvvEEEEvNT_6ParamsE:
	.zero		2944


//--------------------- SYMBOLS --------------------------

	.type		.nv.reservedSmem.offset0,@object
	.size		.nv.reservedSmem.offset0,0x4
	.type		.nv.reservedSmem.cap,@object
	.size		.nv.reservedSmem.cap,0x4
	.type		__assertfail,@function
